// auto-generated by cutlass_sweep.gemm — config: {"arch": "sm_100", "cluster_m": 2, "cluster_n": 1, "dtype": "bf16", "dtype_b": "bf16", "layout": "nt", "stages": 0, "tile_k": 128, "tile_m": 128, "tile_n": 32}
#include "cutlass/cutlass.h"
#include "cutlass/gemm/collective/collective_builder.hpp"
#include "cutlass/gemm/device/gemm_universal_adapter.h"
#include "cutlass/gemm/kernel/gemm_universal.hpp"
#include "cutlass/epilogue/collective/collective_builder.hpp"

using ElemA = cutlass::bfloat16_t;
using ElemB = cutlass::bfloat16_t;
using ElemCD = cutlass::bfloat16_t;
using Acc  = float;
using TileShape    = cute::Shape<cute::_128, cute::_32, cute::_128>;
using ClusterShape = cute::Shape<cute::_2, cute::_1, cute::_1>;

using CollectiveEpilogue = typename cutlass::epilogue::collective::CollectiveBuilder<
    cutlass::arch::Sm100, cutlass::arch::OpClassTensorOp,
    TileShape, ClusterShape,
    cutlass::epilogue::collective::EpilogueTileAuto,
    Acc, Acc,
    ElemCD, cutlass::layout::RowMajor, 128 / cutlass::sizeof_bits<ElemCD>::value,
    ElemCD, cutlass::layout::RowMajor, 128 / cutlass::sizeof_bits<ElemCD>::value,
    cutlass::epilogue::collective::EpilogueScheduleAuto
  >::CollectiveOp;

using CollectiveMainloop = typename cutlass::gemm::collective::CollectiveBuilder<
    cutlass::arch::Sm100, cutlass::arch::OpClassTensorOp,
    ElemA, cutlass::layout::RowMajor, 128 / cutlass::sizeof_bits<ElemA>::value,
    ElemB, cutlass::layout::ColumnMajor, 128 / cutlass::sizeof_bits<ElemB>::value,
    Acc,
    TileShape, ClusterShape,
    cutlass::gemm::collective::StageCountAutoCarveout<static_cast<int>(sizeof(typename CollectiveEpilogue::SharedStorage))>,
    cutlass::gemm::collective::KernelScheduleAuto
  >::CollectiveOp;

using GemmKernel = cutlass::gemm::kernel::GemmUniversal<
    cute::Shape<int,int,int,int>,
    CollectiveMainloop,
    CollectiveEpilogue
>;
using Gemm = cutlass::gemm::device::GemmUniversalAdapter<GemmKernel>;

// Force the device kernel symbol into the cubin without needing a host main.
auto* _anchor = &cutlass::device_kernel<GemmKernel>;


// ===== COMPILED SASS (sm_100a) =====

	.target	sm_100a

	.elftype	@"ET_EXEC"


//--------------------- .note.nv.tkinfo           --------------------------
	.section	.note.nv.tkinfo,"",@"SHT_NOTE"
	.sectionflags	@"SHF_NOTE_NV_TKINFO"
	.tkinfo
        /*0018*/ 	.word	0x00000002
        /*0030*/ 	.string	""
        /*0030*/ 	.string	"ptxas"
        /*0030*/ 	.string	"Cuda compilation tools, release 13.0, V13.0.88"
        /*0030*/ 	.string	"Build cuda_13.0.r13.0/compiler.36424714_0"
        /*0030*/ 	.string	"-arch sm_100a -m 64 "



//--------------------- .note.nv.cuinfo           --------------------------
	.section	.note.nv.cuinfo,"",@"SHT_NOTE"
	.sectionflags	@"SHF_NOTE_NV_CUINFO"
        /*0018*/ 	.short	0x0002
        /*001a*/ 	.short	0x0064
        /*001c*/ 	.short	0x0082
	.zero		2


//--------------------- .nv.info                  --------------------------
	.section	.nv.info,"",@"SHT_CUDA_INFO"
	.align	4


	//----- nvinfo : EIATTR_REGCOUNT
	.align		4
        /*0000*/ 	.byte	0x04, 0x2f
        /*0002*/ 	.short	(.L_19 - .L_18)
	.align		4
.L_18:
        /*0004*/ 	.word	index@(_ZN7cutlass13device_kernelINS_4gemm6kernel13GemmUniversalIN4cute5tupleIJiiiiEEENS1_10collective13CollectiveMmaINS1_35MainloopSm100TmaUmmaWarpSpecializedILi10ELi2ELi4ENS5_IJNS4_1CILi2EEENSA_ILi1EEESC_EEEEENS5_IJNSA_ILi128EEENSA_ILi32EEESF_EEENS_10bfloat16_tENS5_IJlSC_lEEESI_SJ_NS4_8TiledMMAINS4_8MMA_AtomIJNS4_26SM100_MMA_F16BF16_2x1SM_SSISI_SI_fLi128ELi32ELNS4_4UMMA5MajorE0ELSO_0ELNSN_7ScaleInE0ELSP_0EEEEEENS4_6LayoutINS5_IJSC_SC_SC_EEENS5_IJNSA_ILi0EEESU_SU_EEEEENS5_IJNS4_10UnderscoreESX_SX_EEEEENS4_18SM100_TMA_2SM_LOADENS4_14ComposedLayoutINS4_7SwizzleILi3ELi4ELi3EEENS4_18smem_ptr_flag_bitsILi16EEENSS_INS5_IJNSA_ILi8EEENSA_ILi64EEEEEENS5_IJS17_SC_EEEEEEEvNS4_8identityES10_S1B_vS1C_EENS_8epilogue10collective18CollectiveEpilogueINS1E_23Sm100TmaWarpSpecializedILi2ELi1ELi16ELb1ELb0EEEJNS5_IJS17_SG_SF_EEENS5_IJNSS_IS17_SC_EENSS_ISG_SC_EEEEESI_SJ_SI_SJ_NS1E_6fusion15FusionCallbacksIS1I_NS1N_17LinearCombinationISI_fSI_fLNS_15FloatRoundStyleE2EEES1J_S1M_JEEENS4_5SM1004TMEM4LOAD26SM100_TMEM_LOAD_32dp32b16xENS4_13SM90_TMA_LOADENS11_INS12_ILi2ELi4ELi3EEES15_NSS_INS5_IJS16_SG_EEENS5_IJSG_SC_EEEEEEENS4_39AutoVectorizingCopyWithAssumedAlignmentILi128EEENS4_14SM90_TMA_STOREES22_S24_S24_EEEvvEEEEvNT_6ParamsE)
        /*0008*/ 	.word	0x00000060


	//----- nvinfo : EIATTR_FRAME_SIZE
	.align		4
.L_19:
        /*000c*/ 	.byte	0x04, 0x11
        /*000e*/ 	.short	(.L_21 - .L_20)
	.align		4
.L_20:
        /*0010*/ 	.word	index@($__internal_2_$__cuda_sm10x_tcgen05_guardrail_trap_unallocated_columns_being_dealloced)
        /*0014*/ 	.word	0x00000000


	//----- nvinfo : EIATTR_FRAME_SIZE
	.align		4
.L_21:
        /*0018*/ 	.byte	0x04, 0x11
        /*001a*/ 	.short	(.L_23 - .L_22)
	.align		4
.L_22:
        /*001c*/ 	.word	index@($__internal_1_$__cuda_sm10x_tcgen05_guardrail_trap_phase_invalid_during_alloc)
        /*0020*/ 	.word	0x00000000


	//----- nvinfo : EIATTR_FRAME_SIZE
	.align		4
.L_23:
        /*0024*/ 	.byte	0x04, 0x11
        /*0026*/ 	.short	(.L_25 - .L_24)
	.align		4
.L_24:
        /*0028*/ 	.word	index@($__internal_0_$__cuda_sm10x_tcgen05_guardrail_trap_col_being_dealloced_not_returned_by_alloc)
        /*002c*/ 	.word	0x00000000


	//----- nvinfo : EIATTR_FRAME_SIZE
	.align		4
.L_25:
        /*0030*/ 	.byte	0x04, 0x11
        /*0032*/ 	.short	(.L_27 - .L_26)
	.align		4
.L_26:
        /*0034*/ 	.word	index@(_ZN7cutlass13device_kernelINS_4gemm6kernel13GemmUniversalIN4cute5tupleIJiiiiEEENS1_10collective13CollectiveMmaINS1_35MainloopSm100TmaUmmaWarpSpecializedILi10ELi2ELi4ENS5_IJNS4_1CILi2EEENSA_ILi1EEESC_EEEEENS5_IJNSA_ILi128EEENSA_ILi32EEESF_EEENS_10bfloat16_tENS5_IJlSC_lEEESI_SJ_NS4_8TiledMMAINS4_8MMA_AtomIJNS4_26SM100_MMA_F16BF16_2x1SM_SSISI_SI_fLi128ELi32ELNS4_4UMMA5MajorE0ELSO_0ELNSN_7ScaleInE0ELSP_0EEEEEENS4_6LayoutINS5_IJSC_SC_SC_EEENS5_IJNSA_ILi0EEESU_SU_EEEEENS5_IJNS4_10UnderscoreESX_SX_EEEEENS4_18SM100_TMA_2SM_LOADENS4_14ComposedLayoutINS4_7SwizzleILi3ELi4ELi3EEENS4_18smem_ptr_flag_bitsILi16EEENSS_INS5_IJNSA_ILi8EEENSA_ILi64EEEEEENS5_IJS17_SC_EEEEEEEvNS4_8identityES10_S1B_vS1C_EENS_8epilogue10collective18CollectiveEpilogueINS1E_23Sm100TmaWarpSpecializedILi2ELi1ELi16ELb1ELb0EEEJNS5_IJS17_SG_SF_EEENS5_IJNSS_IS17_SC_EENSS_ISG_SC_EEEEESI_SJ_SI_SJ_NS1E_6fusion15FusionCallbacksIS1I_NS1N_17LinearCombinationISI_fSI_fLNS_15FloatRoundStyleE2EEES1J_S1M_JEEENS4_5SM1004TMEM4LOAD26SM100_TMEM_LOAD_32dp32b16xENS4_13SM90_TMA_LOADENS11_INS12_ILi2ELi4ELi3EEES15_NSS_INS5_IJS16_SG_EEENS5_IJSG_SC_EEEEEEENS4_39AutoVectorizingCopyWithAssumedAlignmentILi128EEENS4_14SM90_TMA_STOREES22_S24_S24_EEEvvEEEEvNT_6ParamsE)
        /*0038*/ 	.word	0x00000000


	//----- nvinfo : EIATTR_MIN_STACK_SIZE
	.align		4
.L_27:
        /*003c*/ 	.byte	0x04, 0x12
        /*003e*/ 	.short	(.L_29 - .L_28)
	.align		4
.L_28:
        /*0040*/ 	.word	index@(_ZN7cutlass13device_kernelINS_4gemm6kernel13GemmUniversalIN4cute5tupleIJiiiiEEENS1_10collective13CollectiveMmaINS1_35MainloopSm100TmaUmmaWarpSpecializedILi10ELi2ELi4ENS5_IJNS4_1CILi2EEENSA_ILi1EEESC_EEEEENS5_IJNSA_ILi128EEENSA_ILi32EEESF_EEENS_10bfloat16_tENS5_IJlSC_lEEESI_SJ_NS4_8TiledMMAINS4_8MMA_AtomIJNS4_26SM100_MMA_F16BF16_2x1SM_SSISI_SI_fLi128ELi32ELNS4_4UMMA5MajorE0ELSO_0ELNSN_7ScaleInE0ELSP_0EEEEEENS4_6LayoutINS5_IJSC_SC_SC_EEENS5_IJNSA_ILi0EEESU_SU_EEEEENS5_IJNS4_10UnderscoreESX_SX_EEEEENS4_18SM100_TMA_2SM_LOADENS4_14ComposedLayoutINS4_7SwizzleILi3ELi4ELi3EEENS4_18smem_ptr_flag_bitsILi16EEENSS_INS5_IJNSA_ILi8EEENSA_ILi64EEEEEENS5_IJS17_SC_EEEEEEEvNS4_8identityES10_S1B_vS1C_EENS_8epilogue10collective18CollectiveEpilogueINS1E_23Sm100TmaWarpSpecializedILi2ELi1ELi16ELb1ELb0EEEJNS5_IJS17_SG_SF_EEENS5_IJNSS_IS17_SC_EENSS_ISG_SC_EEEEESI_SJ_SI_SJ_NS1E_6fusion15FusionCallbacksIS1I_NS1N_17LinearCombinationISI_fSI_fLNS_15FloatRoundStyleE2EEES1J_S1M_JEEENS4_5SM1004TMEM4LOAD26SM100_TMEM_LOAD_32dp32b16xENS4_13SM90_TMA_LOADENS11_INS12_ILi2ELi4ELi3EEES15_NSS_INS5_IJS16_SG_EEENS5_IJSG_SC_EEEEEEENS4_39AutoVectorizingCopyWithAssumedAlignmentILi128EEENS4_14SM90_TMA_STOREES22_S24_S24_EEEvvEEEEvNT_6ParamsE)
        /*0044*/ 	.word	0x00000000
.L_29:


//--------------------- .nv.compat                --------------------------
	.section	.nv.compat,"",@"SHT_CUDA_COMPAT_INFO"
	.align	4
        /*0000*/ 	.byte	0x02, 0x09, 0x01, 0x00, 0x02, 0x02, 0x02, 0x00, 0x02, 0x05, 0x05, 0x00, 0x03, 0x07, 0x01, 0x01
        /*0010*/ 	.byte	0x02, 0x03, 0x01, 0x00, 0x02, 0x06, 0x01, 0x00, 0x04, 0x0b, 0x08, 0x00, 0x09, 0x00, 0x00, 0x00
        /*0020*/ 	.byte	0x00, 0x00, 0x00, 0x00


//--------------------- .nv.info._ZN7cutlass13device_kernelINS_4gemm6kernel13GemmUniversalIN4cute5tupleIJiiiiEEENS1_10collective13CollectiveMmaINS1_35MainloopSm100TmaUmmaWarpSpecializedILi10ELi2ELi4ENS5_IJNS4_1CILi2EEENSA_ILi1EEESC_EEEEENS5_IJNSA_ILi128EEENSA_ILi32EEESF_EEENS_10bfloat16_tENS5_IJlSC_lEEESI_SJ_NS4_8TiledMMAINS4_8MMA_AtomIJNS4_26SM100_MMA_F16BF16_2x1SM_SSISI_SI_fLi128ELi32ELNS4_4UMMA5MajorE0ELSO_0ELNSN_7ScaleInE0ELSP_0EEEEEENS4_6LayoutINS5_IJSC_SC_SC_EEENS5_IJNSA_ILi0EEESU_SU_EEEEENS5_IJNS4_10UnderscoreESX_SX_EEEEENS4_18SM100_TMA_2SM_LOADENS4_14ComposedLayoutINS4_7SwizzleILi3ELi4ELi3EEENS4_18smem_ptr_flag_bitsILi16EEENSS_INS5_IJNSA_ILi8EEENSA_ILi64EEEEEENS5_IJS17_SC_EEEEEEEvNS4_8identityES10_S1B_vS1C_EENS_8epilogue10collective18CollectiveEpilogueINS1E_23Sm100TmaWarpSpecializedILi2ELi1ELi16ELb1ELb0EEEJNS5_IJS17_SG_SF_EEENS5_IJNSS_IS17_SC_EENSS_ISG_SC_EEEEESI_SJ_SI_SJ_NS1E_6fusion15FusionCallbacksIS1I_NS1N_17LinearCombinationISI_fSI_fLNS_15FloatRoundStyleE2EEES1J_S1M_JEEENS4_5SM1004TMEM4LOAD26SM100_TMEM_LOAD_32dp32b16xENS4_13SM90_TMA_LOADENS11_INS12_ILi2ELi4ELi3EEES15_NSS_INS5_IJS16_SG_EEENS5_IJSG_SC_EEEEEEENS4_39AutoVectorizingCopyWithAssumedAlignmentILi128EEENS4_14SM90_TMA_STOREES22_S24_S24_EEEvvEEEEvNT_6ParamsE --------------------------
	.section	.nv.info._ZN7cutlass13device_kernelINS_4gemm6kernel13GemmUniversalIN4cute5tupleIJiiiiEEENS1_10collective13CollectiveMmaINS1_35MainloopSm100TmaUmmaWarpSpecializedILi10ELi2ELi4ENS5_IJNS4_1CILi2EEENSA_ILi1EEESC_EEEEENS5_IJNSA_ILi128EEENSA_ILi32EEESF_EEENS_10bfloat16_tENS5_IJlSC_lEEESI_SJ_NS4_8TiledMMAINS4_8MMA_AtomIJNS4_26SM100_MMA_F16BF16_2x1SM_SSISI_SI_fLi128ELi32ELNS4_4UMMA5MajorE0ELSO_0ELNSN_7ScaleInE0ELSP_0EEEEEENS4_6LayoutINS5_IJSC_SC_SC_EEENS5_IJNSA_ILi0EEESU_SU_EEEEENS5_IJNS4_10UnderscoreESX_SX_EEEEENS4_18SM100_TMA_2SM_LOADENS4_14ComposedLayoutINS4_7SwizzleILi3ELi4ELi3EEENS4_18smem_ptr_flag_bitsILi16EEENSS_INS5_IJNSA_ILi8EEENSA_ILi64EEEEEENS5_IJS17_SC_EEEEEEEvNS4_8identityES10_S1B_vS1C_EENS_8epilogue10collective18CollectiveEpilogueINS1E_23Sm100TmaWarpSpecializedILi2ELi1ELi16ELb1ELb0EEEJNS5_IJS17_SG_SF_EEENS5_IJNSS_IS17_SC_EENSS_ISG_SC_EEEEESI_SJ_SI_SJ_NS1E_6fusion15FusionCallbacksIS1I_NS1N_17LinearCombinationISI_fSI_fLNS_15FloatRoundStyleE2EEES1J_S1M_JEEENS4_5SM1004TMEM4LOAD26SM100_TMEM_LOAD_32dp32b16xENS4_13SM90_TMA_LOADENS11_INS12_ILi2ELi4ELi3EEES15_NSS_INS5_IJS16_SG_EEENS5_IJSG_SC_EEEEEEENS4_39AutoVectorizingCopyWithAssumedAlignmentILi128EEENS4_14SM90_TMA_STOREES22_S24_S24_EEEvvEEEEvNT_6ParamsE,"",@"SHT_CUDA_INFO"
	.sectionflags	@""
	.align	4


	//----- nvinfo : EIATTR_CUDA_API_VERSION
	.align		4
        /*0000*/ 	.byte	0x04, 0x37
        /*0002*/ 	.short	(.L_31 - .L_30)
.L_30:
        /*0004*/ 	.word	0x00000082


	//----- nvinfo : EIATTR_KPARAM_INFO
	.align		4
.L_31:
        /*0008*/ 	.byte	0x04, 0x17
        /*000a*/ 	.short	(.L_33 - .L_32)
.L_32:
        /*000c*/ 	.word	0x00000000
        /*0010*/ 	.short	0x0000
        /*0012*/ 	.short	0x0000
        /*0014*/ 	.byte	0x00, 0xf0, 0x01, 0x20


	//----- nvinfo : EIATTR_AT_ENTRY_FRAGMENTS
	.align		4
.L_33:
        /*0018*/ 	.byte	0x04, 0x4f
        /*001a*/ 	.short	(.L_35 - .L_34)


	//   ....[0]....
.L_34:
        /*001c*/ 	.word	0x00000007


	//----- nvinfo : EIATTR_RESERVED_SMEM_USED
	.align		4
.L_35:
        /*0020*/ 	.byte	0x01, 0x41
	.zero		2


	//----- nvinfo : EIATTR_SPARSE_MMA_MASK
	.align		4
        /*0024*/ 	.byte	0x03, 0x50
        /*0026*/ 	.short	0x0000


	//----- nvinfo : EIATTR_TCGEN05_2CTA_USED
	.align		4
        /*0028*/ 	.byte	0x01, 0x52
	.zero		2


	//----- nvinfo : EIATTR_MAXREG_COUNT
	.align		4
        /*002c*/ 	.byte	0x03, 0x1b
        /*002e*/ 	.short	0x00ff


	//----- nvinfo : EIATTR_NUM_BARRIERS
	.align		4
        /*0030*/ 	.byte	0x02, 0x4c
        /*0032*/ 	.byte	0x07
	.zero		1


	//----- nvinfo : EIATTR_EXTERNS
	.align		4
        /*0034*/ 	.byte	0x04, 0x0f
        /*0036*/ 	.short	(.L_37 - .L_36)


	//   ....[0]....
	.align		4
.L_36:
        /*0038*/ 	.word	index@(__assertfail)


	//----- nvinfo : EIATTR_MERCURY_ISA_VERSION
	.align		4
.L_37:
        /*003c*/ 	.byte	0x03, 0x5f
        /*003e*/ 	.short	0x0101


	//----- nvinfo : EIATTR_INT_WARP_WIDE_INSTR_OFFSETS
	.align		4
        /*0040*/ 	.byte	0x04, 0x31
        /*0042*/ 	.short	(.L_39 - .L_38)


	//   ....[0]....
.L_38:
        /*0044*/ 	.word	0x00000dc0


	//   ....[1]....
        /*0048*/ 	.word	0x00000e60


	//   ....[2]....
        /*004c*/ 	.word	0x00002330


	//   ....[3]....
        /*0050*/ 	.word	0x00004730


	//   ....[4]....
        /*0054*/ 	.word	0x00004750


	//   ....[5]....
        /*0058*/ 	.word	0x00004780


	//   ....[6]....
        /*005c*/ 	.word	0x00005180


	//   ....[7]....
        /*0060*/ 	.word	0x000052c0


	//----- nvinfo : EIATTR_COOP_GROUP_MASK_REGIDS
	.align		4
.L_39:
        /*0064*/ 	.byte	0x04, 0x29
        /*0066*/ 	.short	(.L_41 - .L_40)


	//   ....[0]....
.L_40:
        /*0068*/ 	.word	0xffffffff


	//   ....[1]....
        /*006c*/ 	.word	0xffffffff


	//   ....[2]....
        /*0070*/ 	.word	0xffffffff


	//   ....[3]....
        /*0074*/ 	.word	0xffffffff


	//   ....[4]....
        /*0078*/ 	.word	0xffffffff


	//   ....[5]....
        /*007c*/ 	.word	0xffffffff


	//   ....[6]....
        /*0080*/ 	.word	0xffffffff


	//   ....[7]....
        /*0084*/ 	.word	0xffffffff


	//   ....[8]....
        /*0088*/ 	.word	0xffffffff


	//   ....[9]....
        /*008c*/ 	.word	0xffffffff


	//   ....[10]....
        /*0090*/ 	.word	0xffffffff


	//   ....[11]....
        /*0094*/ 	.word	0xffffffff


	//   ....[12]....
        /*0098*/ 	.word	0xffffffff


	//   ....[13]....
        /*009c*/ 	.word	0xffffffff


	//----- nvinfo : EIATTR_COOP_GROUP_INSTR_OFFSETS
	.align		4
.L_41:
        /*00a0*/ 	.byte	0x04, 0x28
        /*00a2*/ 	.short	(.L_43 - .L_42)


	//   ....[0]....
.L_42:
        /*00a4*/ 	.word	0x000000c0


	//   ....[1]....
        /*00a8*/ 	.word	0x00000500


	//   ....[2]....
        /*00ac*/ 	.word	0x00000770


	//   ....[3]....
        /*00b0*/ 	.word	0x000008c0


	//   ....[4]....
        /*00b4*/ 	.word	0x000009b0


	//   ....[5]....
        /*00b8*/ 	.word	0x00000b10


	//   ....[6]....
        /*00bc*/ 	.word	0x00000ca0


	//   ....[7]....
        /*00c0*/ 	.word	0x00000ee0


	//   ....[8]....
        /*00c4*/ 	.word	0x00002210


	//   ....[9]....
        /*00c8*/ 	.word	0x00003350


	//   ....[10]....
        /*00cc*/ 	.word	0x00003820


	//   ....[11]....
        /*00d0*/ 	.word	0x00003850


	//   ....[12]....
        /*00d4*/ 	.word	0x00004630


	//   ....[13]....
        /*00d8*/ 	.word	0x00004840


	//----- nvinfo : EIATTR_VRC_CTA_INIT_COUNT
	.align		4
.L_43:
        /*00dc*/ 	.byte	0x02, 0x4a
        /*00de*/ 	.byte	0x80
	.zero		1


	//----- nvinfo : EIATTR_SYSCALL_OFFSETS
	.align		4
        /*00e0*/ 	.byte	0x04, 0x46
        /*00e2*/ 	.short	(.L_45 - .L_44)


	//   ....[0]....
.L_44:
        /*00e4*/ 	.word	0x00005dd0


	//   ....[1]....
        /*00e8*/ 	.word	0x00005ec0


	//   ....[2]....
        /*00ec*/ 	.word	0x00006570


	//----- nvinfo : EIATTR_MBARRIER_INSTR_OFFSETS
	.align		4
.L_45:
        /*00f0*/ 	.byte	0x04, 0x39
        /*00f2*/ 	.short	(.L_47 - .L_46)


	//   ....[0]....
.L_46:
        /*00f4*/ 	.word	0x00000610
        /*00f8*/ 	.word	0x000000ff
        /*00fc*/ 	.word	0x00000000
        /*0100*/ 	.short	0x0100
        /*0102*/ 	.byte	0x08
	.zero		1


	//   ....[1]....
        /*0104*/ 	.word	0x00000620
        /*0108*/ 	.word	0x000000ff
        /*010c*/ 	.word	0x00000050
        /*0110*/ 	.short	0x0100
        /*0112*/ 	.byte	0x08
	.zero		1


	//   ....[2]....
        /*0114*/ 	.word	0x00000630
        /*0118*/ 	.word	0x000000ff
        /*011c*/ 	.word	0x00000008
        /*0120*/ 	.short	0x0100
        /*0122*/ 	.byte	0x08
	.zero		1


	//   ....[3]....
        /*0124*/ 	.word	0x00000640
        /*0128*/ 	.word	0x000000ff
        /*012c*/ 	.word	0x00000058
        /*0130*/ 	.short	0x0100
        /*0132*/ 	.byte	0x08
	.zero		1


	//   ....[4]....
        /*0134*/ 	.word	0x00000650
        /*0138*/ 	.word	0x000000ff
        /*013c*/ 	.word	0x00000010
        /*0140*/ 	.short	0x0100
        /*0142*/ 	.byte	0x08
	.zero		1


	//   ....[5]....
        /*0144*/ 	.word	0x00000660
        /*0148*/ 	.word	0x000000ff
        /*014c*/ 	.word	0x00000060
        /*0150*/ 	.short	0x0100
        /*0152*/ 	.byte	0x08
	.zero		1


	//   ....[6]....
        /*0154*/ 	.word	0x00000670
        /*0158*/ 	.word	0x000000ff
        /*015c*/ 	.word	0x00000018
        /*0160*/ 	.short	0x0100
        /*0162*/ 	.byte	0x08
	.zero		1


	//   ....[7]....
        /*0164*/ 	.word	0x00000680
        /*0168*/ 	.word	0x000000ff
        /*016c*/ 	.word	0x00000068
        /*0170*/ 	.short	0x0100
        /*0172*/ 	.byte	0x08
	.zero		1


	//   ....[8]....
        /*0174*/ 	.word	0x00000690
        /*0178*/ 	.word	0x000000ff
        /*017c*/ 	.word	0x00000020
        /*0180*/ 	.short	0x0100
        /*0182*/ 	.byte	0x08
	.zero		1


	//   ....[9]....
        /*0184*/ 	.word	0x000006a0
        /*0188*/ 	.word	0x000000ff
        /*018c*/ 	.word	0x00000070
        /*0190*/ 	.short	0x0100
        /*0192*/ 	.byte	0x08
	.zero		1


	//   ....[10]....
        /*0194*/ 	.word	0x000006b0
        /*0198*/ 	.word	0x000000ff
        /*019c*/ 	.word	0x00000028
        /*01a0*/ 	.short	0x0100
        /*01a2*/ 	.byte	0x08
	.zero		1


	//   ....[11]....
        /*01a4*/ 	.word	0x000006c0
        /*01a8*/ 	.word	0x000000ff
        /*01ac*/ 	.word	0x00000078
        /*01b0*/ 	.short	0x0100
        /*01b2*/ 	.byte	0x08
	.zero		1


	//   ....[12]....
        /*01b4*/ 	.word	0x000006d0
        /*01b8*/ 	.word	0x000000ff
        /*01bc*/ 	.word	0x00000030
        /*01c0*/ 	.short	0x0100
        /*01c2*/ 	.byte	0x08
	.zero		1


	//   ....[13]....
        /*01c4*/ 	.word	0x000006e0
        /*01c8*/ 	.word	0x000000ff
        /*01cc*/ 	.word	0x00000080
        /*01d0*/ 	.short	0x0100
        /*01d2*/ 	.byte	0x08
	.zero		1


	//   ....[14]....
        /*01d4*/ 	.word	0x000006f0
        /*01d8*/ 	.word	0x000000ff
        /*01dc*/ 	.word	0x00000038
        /*01e0*/ 	.short	0x0100
        /*01e2*/ 	.byte	0x08
	.zero		1


	//   ....[15]....
        /*01e4*/ 	.word	0x00000700
        /*01e8*/ 	.word	0x000000ff
        /*01ec*/ 	.word	0x00000088
        /*01f0*/ 	.short	0x0100
        /*01f2*/ 	.byte	0x08
	.zero		1


	//   ....[16]....
        /*01f4*/ 	.word	0x00000710
        /*01f8*/ 	.word	0x000000ff
        /*01fc*/ 	.word	0x00000040
        /*0200*/ 	.short	0x0100
        /*0202*/ 	.byte	0x08
	.zero		1


	//   ....[17]....
        /*0204*/ 	.word	0x00000720
        /*0208*/ 	.word	0x000000ff
        /*020c*/ 	.word	0x00000090
        /*0210*/ 	.short	0x0100
        /*0212*/ 	.byte	0x08
	.zero		1


	//   ....[18]....
        /*0214*/ 	.word	0x00000730
        /*0218*/ 	.word	0x000000ff
        /*021c*/ 	.word	0x00000048
        /*0220*/ 	.short	0x0100
        /*0222*/ 	.byte	0x08
	.zero		1


	//   ....[19]....
        /*0224*/ 	.word	0x00000740
        /*0228*/ 	.word	0x000000ff
        /*022c*/ 	.word	0x00000098
        /*0230*/ 	.short	0x0100
        /*0232*/ 	.byte	0x08
	.zero		1


	//   ....[20]....
        /*0234*/ 	.word	0x00000870
        /*0238*/ 	.word	0x000000ff
        /*023c*/ 	.word	0x000000a0
        /*0240*/ 	.short	0x0100
        /*0242*/ 	.byte	0x09
	.zero		1


	//   ....[21]....
        /*0244*/ 	.word	0x00000880
        /*0248*/ 	.word	0x000000ff
        /*024c*/ 	.word	0x000000b0
        /*0250*/ 	.short	0x0100
        /*0252*/ 	.byte	0x09
	.zero		1


	//   ....[22]....
        /*0254*/ 	.word	0x00000890
        /*0258*/ 	.word	0x000000ff
        /*025c*/ 	.word	0x000000a8
        /*0260*/ 	.short	0x0100
        /*0262*/ 	.byte	0x09
	.zero		1


	//   ....[23]....
        /*0264*/ 	.word	0x000008a0
        /*0268*/ 	.word	0x000000ff
        /*026c*/ 	.word	0x000000b8
        /*0270*/ 	.short	0x0100
        /*0272*/ 	.byte	0x09
	.zero		1


	//   ....[24]....
        /*0274*/ 	.word	0x00000980
        /*0278*/ 	.word	0x000000ff
        /*027c*/ 	.word	0x000000c0
        /*0280*/ 	.short	0x0100
        /*0282*/ 	.byte	0x08
	.zero		1


	//   ....[25]....
        /*0284*/ 	.word	0x00000990
        /*0288*/ 	.word	0x000000ff
        /*028c*/ 	.word	0x000000c8
        /*0290*/ 	.short	0x0100
        /*0292*/ 	.byte	0x08
	.zero		1


	//   ....[26]....
        /*0294*/ 	.word	0x00000ac0
        /*0298*/ 	.word	0x000000ff
        /*029c*/ 	.word	0x000000d0
        /*02a0*/ 	.short	0x0100
        /*02a2*/ 	.byte	0x08
	.zero		1


	//   ....[27]....
        /*02a4*/ 	.word	0x00000ad0
        /*02a8*/ 	.word	0x000000ff
        /*02ac*/ 	.word	0x000000e0
        /*02b0*/ 	.short	0x0100
        /*02b2*/ 	.byte	0x08
	.zero		1


	//   ....[28]....
        /*02b4*/ 	.word	0x00000ae0
        /*02b8*/ 	.word	0x000000ff
        /*02bc*/ 	.word	0x000000d8
        /*02c0*/ 	.short	0x0100
        /*02c2*/ 	.byte	0x08
	.zero		1


	//   ....[29]....
        /*02c4*/ 	.word	0x00000af0
        /*02c8*/ 	.word	0x000000ff
        /*02cc*/ 	.word	0x000000e8
        /*02d0*/ 	.short	0x0100
        /*02d2*/ 	.byte	0x08
	.zero		1


	//   ....[30]....
        /*02d4*/ 	.word	0x00000c10
        /*02d8*/ 	.word	0x000000ff
        /*02dc*/ 	.word	0x000000f0
        /*02e0*/ 	.short	0x0100
        /*02e2*/ 	.byte	0x09
	.zero		1


	//   ....[31]....
        /*02e4*/ 	.word	0x00000c20
        /*02e8*/ 	.word	0x000000ff
        /*02ec*/ 	.word	0x00000110
        /*02f0*/ 	.short	0x0100
        /*02f2*/ 	.byte	0x09
	.zero		1


	//   ....[32]....
        /*02f4*/ 	.word	0x00000c30
        /*02f8*/ 	.word	0x000000ff
        /*02fc*/ 	.word	0x000000f8
        /*0300*/ 	.short	0x0100
        /*0302*/ 	.byte	0x09
	.zero		1


	//   ....[33]....
        /*0304*/ 	.word	0x00000c40
        /*0308*/ 	.word	0x000000ff
        /*030c*/ 	.word	0x00000118
        /*0310*/ 	.short	0x0100
        /*0312*/ 	.byte	0x09
	.zero		1


	//   ....[34]....
        /*0314*/ 	.word	0x00000c50
        /*0318*/ 	.word	0x000000ff
        /*031c*/ 	.word	0x00000100
        /*0320*/ 	.short	0x0100
        /*0322*/ 	.byte	0x09
	.zero		1


	//   ....[35]....
        /*0324*/ 	.word	0x00000c60
        /*0328*/ 	.word	0x000000ff
        /*032c*/ 	.word	0x00000120
        /*0330*/ 	.short	0x0100
        /*0332*/ 	.byte	0x09
	.zero		1


	//   ....[36]....
        /*0334*/ 	.word	0x00000c70
        /*0338*/ 	.word	0x000000ff
        /*033c*/ 	.word	0x00000108
        /*0340*/ 	.short	0x0100
        /*0342*/ 	.byte	0x09
	.zero		1


	//   ....[37]....
        /*0344*/ 	.word	0x00000c80
        /*0348*/ 	.word	0x000000ff
        /*034c*/ 	.word	0x00000128
        /*0350*/ 	.short	0x0100
        /*0352*/ 	.byte	0x09
	.zero		1


	//   ....[38]....
        /*0354*/ 	.word	0x00000d70
        /*0358*/ 	.word	0x000000ff
        /*035c*/ 	.word	0x00000130
        /*0360*/ 	.short	0x0100
        /*0362*/ 	.byte	0x08
	.zero		1


	//   ....[39]....
        /*0364*/ 	.word	0x00000d80
        /*0368*/ 	.word	0x000000ff
        /*036c*/ 	.word	0x00000140
        /*0370*/ 	.short	0x0100
        /*0372*/ 	.byte	0x08
	.zero		1


	//   ....[40]....
        /*0374*/ 	.word	0x00000d90
        /*0378*/ 	.word	0x000000ff
        /*037c*/ 	.word	0x00000138
        /*0380*/ 	.short	0x0100
        /*0382*/ 	.byte	0x08
	.zero		1


	//   ....[41]....
        /*0384*/ 	.word	0x00000da0
        /*0388*/ 	.word	0x000000ff
        /*038c*/ 	.word	0x00000148
        /*0390*/ 	.short	0x0100
        /*0392*/ 	.byte	0x08
	.zero		1


	//   ....[42]....
        /*0394*/ 	.word	0x00000e90
        /*0398*/ 	.word	0x000000ff
        /*039c*/ 	.word	0x00000150
        /*03a0*/ 	.short	0x0100
        /*03a2*/ 	.byte	0x06
	.zero		1


	//   ....[43]....
        /*03a4*/ 	.word	0x000018b0
        /*03a8*/ 	.word	0x00000003
        /*03ac*/ 	.word	0x00000140
        /*03b0*/ 	.short	0x010a
        /*03b2*/ 	.byte	0xff
	.zero		1


	//   ....[44]....
        /*03b4*/ 	.word	0x000018e0
        /*03b8*/ 	.word	0x00000003
        /*03bc*/ 	.word	0x00000130
        /*03c0*/ 	.short	0x0101
        /*03c2*/ 	.byte	0xff
	.zero		1


	//   ....[45]....
        /*03c4*/ 	.word	0x000019e0
        /*03c8*/ 	.word	0x000000ff
        /*03cc*/ 	.word	0x00000050
        /*03d0*/ 	.short	0x010a
        /*03d2*/ 	.byte	0x08
	.zero		1


	//   ....[46]....
        /*03d4*/ 	.word	0x00001ab0
        /*03d8*/ 	.word	0x000000ff
        /*03dc*/ 	.word	0x00000050
        /*03e0*/ 	.short	0x010a
        /*03e2*/ 	.byte	0x21
	.zero		1


	//   ....[47]....
        /*03e4*/ 	.word	0x00001c60
        /*03e8*/ 	.word	0x000000ff
        /*03ec*/ 	.word	0x00000050
        /*03f0*/ 	.short	0x010a
        /*03f2*/ 	.byte	0x08
	.zero		1


	//   ....[48]....
        /*03f4*/ 	.word	0x00001e20
        /*03f8*/ 	.word	0x000000ff
        /*03fc*/ 	.word	0x000000c8
        /*0400*/ 	.short	0x0101
        /*0402*/ 	.byte	0x04
	.zero		1


	//   ....[49]....
        /*0404*/ 	.word	0x00001e40
        /*0408*/ 	.word	0x000000ff
        /*040c*/ 	.word	0x00000050
        /*0410*/ 	.short	0x010a
        /*0412*/ 	.byte	0x08
	.zero		1


	//   ....[50]....
        /*0414*/ 	.word	0x00001ec0
        /*0418*/ 	.word	0x000000ff
        /*041c*/ 	.word	0x00000050
        /*0420*/ 	.short	0x010a
        /*0422*/ 	.byte	0x21
	.zero		1


	//   ....[51]....
        /*0424*/ 	.word	0x00002050
        /*0428*/ 	.word	0x000000ff
        /*042c*/ 	.word	0x00000050
        /*0430*/ 	.short	0x010a
        /*0432*/ 	.byte	0x08
	.zero		1


	//   ....[52]....
        /*0434*/ 	.word	0x00002240
        /*0438*/ 	.word	0x00000002
        /*043c*/ 	.word	0x000000d0
        /*0440*/ 	.short	0x010a
        /*0442*/ 	.byte	0xff
	.zero		1


	//   ....[53]....
        /*0444*/ 	.word	0x00002300
        /*0448*/ 	.word	0x00000002
        /*044c*/ 	.word	0x00000000
        /*0450*/ 	.short	0x0101
        /*0452*/ 	.byte	0xff
	.zero		1


	//   ....[54]....
        /*0454*/ 	.word	0x00002860
        /*0458*/ 	.word	0x000000ff
        /*045c*/ 	.word	0x00000000
        /*0460*/ 	.short	0x010a
        /*0462*/ 	.byte	0x05
	.zero		1


	//   ....[55]....
        /*0464*/ 	.word	0x000028f0
        /*0468*/ 	.word	0x000000ff
        /*046c*/ 	.word	0x00000000
        /*0470*/ 	.short	0x010a
        /*0472*/ 	.byte	0x05
	.zero		1


	//   ....[56]....
        /*0474*/ 	.word	0x00002980
        /*0478*/ 	.word	0x000000ff
        /*047c*/ 	.word	0x00000000
        /*0480*/ 	.short	0x010a
        /*0482*/ 	.byte	0x05
	.zero		1


	//   ....[57]....
        /*0484*/ 	.word	0x00002a10
        /*0488*/ 	.word	0x000000ff
        /*048c*/ 	.word	0x00000000
        /*0490*/ 	.short	0x010a
        /*0492*/ 	.byte	0x05
	.zero		1


	//   ....[58]....
        /*0494*/ 	.word	0x00002aa0
        /*0498*/ 	.word	0x000000ff
        /*049c*/ 	.word	0x00000000
        /*04a0*/ 	.short	0x010a
        /*04a2*/ 	.byte	0x05
	.zero		1


	//   ....[59]....
        /*04a4*/ 	.word	0x00002b30
        /*04a8*/ 	.word	0x000000ff
        /*04ac*/ 	.word	0x00000000
        /*04b0*/ 	.short	0x010a
        /*04b2*/ 	.byte	0x05
	.zero		1


	//   ....[60]....
        /*04b4*/ 	.word	0x00002bc0
        /*04b8*/ 	.word	0x000000ff
        /*04bc*/ 	.word	0x00000000
        /*04c0*/ 	.short	0x010a
        /*04c2*/ 	.byte	0x05
	.zero		1


	//   ....[61]....
        /*04c4*/ 	.word	0x00002c50
        /*04c8*/ 	.word	0x000000ff
        /*04cc*/ 	.word	0x00000000
        /*04d0*/ 	.short	0x010a
        /*04d2*/ 	.byte	0x05
	.zero		1


	//   ....[62]....
        /*04d4*/ 	.word	0x00002ce0
        /*04d8*/ 	.word	0x000000ff
        /*04dc*/ 	.word	0x00000000
        /*04e0*/ 	.short	0x010a
        /*04e2*/ 	.byte	0x05
	.zero		1


	//   ....[63]....
        /*04e4*/ 	.word	0x00002d80
        /*04e8*/ 	.word	0x00000000
        /*04ec*/ 	.word	0x00000000
        /*04f0*/ 	.short	0x010a
        /*04f2*/ 	.byte	0xff
	.zero		1


	//   ....[64]....
        /*04f4*/ 	.word	0x00002eb0
        /*04f8*/ 	.word	0x00000000
        /*04fc*/ 	.word	0x00000130
        /*0500*/ 	.short	0x010a
        /*0502*/ 	.byte	0xff
	.zero		1


	//   ....[65]....
        /*0504*/ 	.word	0x00002f20
        /*0508*/ 	.word	0x00000004
        /*050c*/ 	.word	0x00000000
        /*0510*/ 	.short	0x0101
        /*0512*/ 	.byte	0xff
	.zero		1


	//   ....[66]....
        /*0514*/ 	.word	0x00002f40
        /*0518*/ 	.word	0x000000ff
        /*051c*/ 	.word	0x000000e0
        /*0520*/ 	.short	0x010a
        /*0522*/ 	.byte	0x05
	.zero		1


	//   ....[67]....
        /*0524*/ 	.word	0x00003060
        /*0528*/ 	.word	0x00000000
        /*052c*/ 	.word	0x000000d0
        /*0530*/ 	.short	0x010a
        /*0532*/ 	.byte	0xff
	.zero		1


	//   ....[68]....
        /*0534*/ 	.word	0x00003160
        /*0538*/ 	.word	0x00000000
        /*053c*/ 	.word	0x00000000
        /*0540*/ 	.short	0x0101
        /*0542*/ 	.byte	0xff
	.zero		1


	//   ....[69]....
        /*0544*/ 	.word	0x000031f0
        /*0548*/ 	.word	0x000000ff
        /*054c*/ 	.word	0x000000e0
        /*0550*/ 	.short	0x0106
        /*0552*/ 	.byte	0x05
	.zero		1


	//   ....[70]....
        /*0554*/ 	.word	0x00003210
        /*0558*/ 	.word	0x000000ff
        /*055c*/ 	.word	0x000000e0
        /*0560*/ 	.short	0x010a
        /*0562*/ 	.byte	0x05
	.zero		1


	//   ....[71]....
        /*0564*/ 	.word	0x000032a0
        /*0568*/ 	.word	0x000000ff
        /*056c*/ 	.word	0x000000e0
        /*0570*/ 	.short	0x0106
        /*0572*/ 	.byte	0x04
	.zero		1


	//   ....[72]....
        /*0574*/ 	.word	0x000032e0
        /*0578*/ 	.word	0x00000000
        /*057c*/ 	.word	0x000000e0
        /*0580*/ 	.short	0x010a
        /*0582*/ 	.byte	0xff
	.zero		1


	//   ....[73]....
        /*0584*/ 	.word	0x00003520
        /*0588*/ 	.word	0x000000ff
        /*058c*/ 	.word	0x00000008
        /*0590*/ 	.short	0x010a
        /*0592*/ 	.byte	0x06
	.zero		1


	//   ....[74]....
        /*0594*/ 	.word	0x00003540
        /*0598*/ 	.word	0x000000ff
        /*059c*/ 	.word	0x00000008
        /*05a0*/ 	.short	0x010a
        /*05a2*/ 	.byte	0x06
	.zero		1


	//   ....[75]....
        /*05a4*/ 	.word	0x000036d0
        /*05a8*/ 	.word	0x000000ff
        /*05ac*/ 	.word	0x00000008
        /*05b0*/ 	.short	0x010a
        /*05b2*/ 	.byte	0x06
	.zero		1


	//   ....[76]....
        /*05b4*/ 	.word	0x000036f0
        /*05b8*/ 	.word	0x000000ff
        /*05bc*/ 	.word	0x00000008
        /*05c0*/ 	.short	0x010a
        /*05c2*/ 	.byte	0x06
	.zero		1


	//   ....[77]....
        /*05c4*/ 	.word	0x000037b0
        /*05c8*/ 	.word	0x000000ff
        /*05cc*/ 	.word	0x00000000
        /*05d0*/ 	.short	0x0101
        /*05d2*/ 	.byte	0x07
	.zero		1


	//   ....[78]....
        /*05d4*/ 	.word	0x00003b70
        /*05d8*/ 	.word	0x00000000
        /*05dc*/ 	.word	0x000000d0
        /*05e0*/ 	.short	0x010a
        /*05e2*/ 	.byte	0xff
	.zero		1


	//   ....[79]....
        /*05e4*/ 	.word	0x00003c30
        /*05e8*/ 	.word	0x00000000
        /*05ec*/ 	.word	0x00000000
        /*05f0*/ 	.short	0x0101
        /*05f2*/ 	.byte	0xff
	.zero		1


	//   ....[80]....
        /*05f4*/ 	.word	0x00003ce0
        /*05f8*/ 	.word	0x000000ff
        /*05fc*/ 	.word	0x00000000
        /*0600*/ 	.short	0x010a
        /*0602*/ 	.byte	0x09
	.zero		1


	//   ....[81]....
        /*0604*/ 	.word	0x00003d00
        /*0608*/ 	.word	0x000000ff
        /*060c*/ 	.word	0x00000110
        /*0610*/ 	.short	0x010a
        /*0612*/ 	.byte	0x08
	.zero		1


	//   ....[82]....
        /*0614*/ 	.word	0x00003db0
        /*0618*/ 	.word	0x000000ff
        /*061c*/ 	.word	0x00000000
        /*0620*/ 	.short	0x010a
        /*0622*/ 	.byte	0x0e
	.zero		1


	//   ....[83]....
        /*0624*/ 	.word	0x00003ee0
        /*0628*/ 	.word	0x000000ff
        /*062c*/ 	.word	0x00000000
        /*0630*/ 	.short	0x010a
        /*0632*/ 	.byte	0x26
	.zero		1


	//   ....[84]....
        /*0634*/ 	.word	0x00004320
        /*0638*/ 	.word	0x000000ff
        /*063c*/ 	.word	0x00000000
        /*0640*/ 	.short	0x010a
        /*0642*/ 	.byte	0x08
	.zero		1


	//   ....[85]....
        /*0644*/ 	.word	0x000043b0
        /*0648*/ 	.word	0x000000ff
        /*064c*/ 	.word	0x00000000
        /*0650*/ 	.short	0x010a
        /*0652*/ 	.byte	0x08
	.zero		1


	//   ....[86]....
        /*0654*/ 	.word	0x00004440
        /*0658*/ 	.word	0x000000ff
        /*065c*/ 	.word	0x00000000
        /*0660*/ 	.short	0x010a
        /*0662*/ 	.byte	0x08
	.zero		1


	//   ....[87]....
        /*0664*/ 	.word	0x000044e0
        /*0668*/ 	.word	0x00000000
        /*066c*/ 	.word	0x00000000
        /*0670*/ 	.short	0x010a
        /*0672*/ 	.byte	0xff
	.zero		1


	//   ....[88]....
        /*0674*/ 	.word	0x00004520
        /*0678*/ 	.word	0x00000000
        /*067c*/ 	.word	0x00000000
        /*0680*/ 	.short	0x010a
        /*0682*/ 	.byte	0xff
	.zero		1


	//   ....[89]....
        /*0684*/ 	.word	0x00004590
        /*0688*/ 	.word	0x000000ff
        /*068c*/ 	.word	0x00000000
        /*0690*/ 	.short	0x0101
        /*0692*/ 	.byte	0x05
	.zero		1


	//   ....[90]....
        /*0694*/ 	.word	0x000045d0
        /*0698*/ 	.word	0x000000ff
        /*069c*/ 	.word	0x00000150
        /*06a0*/ 	.short	0x010a
        /*06a2*/ 	.byte	0x07
	.zero		1


	//   ....[91]....
        /*06a4*/ 	.word	0x00004620
        /*06a8*/ 	.word	0x000000ff
        /*06ac*/ 	.word	0x00000000
        /*06b0*/ 	.short	0x0101
        /*06b2*/ 	.byte	0x05
	.zero		1


	//   ....[92]....
        /*06b4*/ 	.word	0x00004a20
        /*06b8*/ 	.word	0x00000000
        /*06bc*/ 	.word	0x000000d0
        /*06c0*/ 	.short	0x010a
        /*06c2*/ 	.byte	0xff
	.zero		1


	//   ....[93]....
        /*06c4*/ 	.word	0x00004b00
        /*06c8*/ 	.word	0x00000000
        /*06cc*/ 	.word	0x00000000
        /*06d0*/ 	.short	0x0101
        /*06d2*/ 	.byte	0xff
	.zero		1


	//   ....[94]....
        /*06d4*/ 	.word	0x00004e20
        /*06d8*/ 	.word	0x000000ff
        /*06dc*/ 	.word	0x000000c8
        /*06e0*/ 	.short	0x010a
        /*06e2*/ 	.byte	0x06
	.zero		1


	//   ....[95]....
        /*06e4*/ 	.word	0x00005000
        /*06e8*/ 	.word	0x000000ff
        /*06ec*/ 	.word	0x000000b0
        /*06f0*/ 	.short	0x010a
        /*06f2*/ 	.byte	0x0d
	.zero		1


	//   ....[96]....
        /*06f4*/ 	.word	0x00005310
        /*06f8*/ 	.word	0x000000ff
        /*06fc*/ 	.word	0x000000a0
        /*0700*/ 	.short	0x010b
        /*0702*/ 	.byte	0x0d
	.zero		1


	//   ....[97]....
        /*0704*/ 	.word	0x00005370
        /*0708*/ 	.word	0x000000ff
        /*070c*/ 	.word	0x00000000
        /*0710*/ 	.short	0x0101
        /*0712*/ 	.byte	0x0e
	.zero		1


	//   ....[98]....
        /*0714*/ 	.word	0x000053c0
        /*0718*/ 	.word	0x000000ff
        /*071c*/ 	.word	0x00000000
        /*0720*/ 	.short	0x010a
        /*0722*/ 	.byte	0x04
	.zero		1


	//   ....[99]....
        /*0724*/ 	.word	0x00005460
        /*0728*/ 	.word	0x00000000
        /*072c*/ 	.word	0x00000000
        /*0730*/ 	.short	0x010a
        /*0732*/ 	.byte	0xff
	.zero		1


	//   ....[100]....
        /*0734*/ 	.word	0x000057e0
        /*0738*/ 	.word	0x00000000
        /*073c*/ 	.word	0x000000d0
        /*0740*/ 	.short	0x010a
        /*0742*/ 	.byte	0xff
	.zero		1


	//   ....[101]....
        /*0744*/ 	.word	0x000058f0
        /*0748*/ 	.word	0x00000000
        /*074c*/ 	.word	0x00000000
        /*0750*/ 	.short	0x0101
        /*0752*/ 	.byte	0xff
	.zero		1


	//   ....[102]....
        /*0754*/ 	.word	0x00006250
        /*0758*/ 	.word	0x00000003
        /*075c*/ 	.word	0x000000a0
        /*0760*/ 	.short	0x010a
        /*0762*/ 	.byte	0xff
	.zero		1


	//   ....[103]....
        /*0764*/ 	.word	0x00006260
        /*0768*/ 	.word	0x0000004c
        /*076c*/ 	.word	0x000000f0
        /*0770*/ 	.short	0x010a
        /*0772*/ 	.byte	0xff
	.zero		1


	//   ....[104]....
        /*0774*/ 	.word	0x000063b0
        /*0778*/ 	.word	0x00000003
        /*077c*/ 	.word	0x000000a0
        /*0780*/ 	.short	0x010a
        /*0782*/ 	.byte	0xff
	.zero		1


	//   ....[105]....
        /*0784*/ 	.word	0x00006450
        /*0788*/ 	.word	0x0000004c
        /*078c*/ 	.word	0x000000f0
        /*0790*/ 	.short	0x010a
        /*0792*/ 	.byte	0xff
	.zero		1


	//   ....[106]....
        /*0794*/ 	.word	0x00006950
        /*0798*/ 	.word	0x00000011
        /*079c*/ 	.word	0x00000000
        /*07a0*/ 	.short	0x0101
        /*07a2*/ 	.byte	0xff
	.zero		1


	//   ....[107]....
        /*07a4*/ 	.word	0x00006c00
        /*07a8*/ 	.word	0x00000002
        /*07ac*/ 	.word	0x00000000
        /*07b0*/ 	.short	0x0101
        /*07b2*/ 	.byte	0xff
	.zero		1


	//   ....[108]....
        /*07b4*/ 	.word	0x00006ea0
        /*07b8*/ 	.word	0x00000003
        /*07bc*/ 	.word	0x00000140
        /*07c0*/ 	.short	0x010a
        /*07c2*/ 	.byte	0xff
	.zero		1


	//   ....[109]....
        /*07c4*/ 	.word	0x00006f00
        /*07c8*/ 	.word	0x00000002
        /*07cc*/ 	.word	0x00000050
        /*07d0*/ 	.short	0x010a
        /*07d2*/ 	.byte	0xff
	.zero		1


	//   ....[110]....
        /*07d4*/ 	.word	0x00006f60
        /*07d8*/ 	.word	0x00000002
        /*07dc*/ 	.word	0x00000050
        /*07e0*/ 	.short	0x010a
        /*07e2*/ 	.byte	0xff
	.zero		1


	//   ....[111]....
        /*07e4*/ 	.word	0x00006fb0
        /*07e8*/ 	.word	0x00000002
        /*07ec*/ 	.word	0x000000d0
        /*07f0*/ 	.short	0x010a
        /*07f2*/ 	.byte	0xff
	.zero		1


	//   ....[112]....
        /*07f4*/ 	.word	0x00007010
        /*07f8*/ 	.word	0x00000000
        /*07fc*/ 	.word	0x00000000
        /*0800*/ 	.short	0x010a
        /*0802*/ 	.byte	0xff
	.zero		1


	//   ....[113]....
        /*0804*/ 	.word	0x00007070
        /*0808*/ 	.word	0x00000000
        /*080c*/ 	.word	0x00000000
        /*0810*/ 	.short	0x010a
        /*0812*/ 	.byte	0xff
	.zero		1


	//   ....[114]....
        /*0814*/ 	.word	0x000070d0
        /*0818*/ 	.word	0x00000000
        /*081c*/ 	.word	0x00000000
        /*0820*/ 	.short	0x010a
        /*0822*/ 	.byte	0xff
	.zero		1


	//   ....[115]....
        /*0824*/ 	.word	0x00007130
        /*0828*/ 	.word	0x00000000
        /*082c*/ 	.word	0x00000000
        /*0830*/ 	.short	0x010a
        /*0832*/ 	.byte	0xff
	.zero		1


	//   ....[116]....
        /*0834*/ 	.word	0x00007190
        /*0838*/ 	.word	0x00000000
        /*083c*/ 	.word	0x00000000
        /*0840*/ 	.short	0x010a
        /*0842*/ 	.byte	0xff
	.zero		1


	//   ....[117]....
        /*0844*/ 	.word	0x000071f0
        /*0848*/ 	.word	0x00000000
        /*084c*/ 	.word	0x00000000
        /*0850*/ 	.short	0x010a
        /*0852*/ 	.byte	0xff
	.zero		1


	//   ....[118]....
        /*0854*/ 	.word	0x00007250
        /*0858*/ 	.word	0x00000000
        /*085c*/ 	.word	0x00000000
        /*0860*/ 	.short	0x010a
        /*0862*/ 	.byte	0xff
	.zero		1


	//   ....[119]....
        /*0864*/ 	.word	0x000072b0
        /*0868*/ 	.word	0x00000000
        /*086c*/ 	.word	0x00000000
        /*0870*/ 	.short	0x010a
        /*0872*/ 	.byte	0xff
	.zero		1


	//   ....[120]....
        /*0874*/ 	.word	0x00007310
        /*0878*/ 	.word	0x00000000
        /*087c*/ 	.word	0x00000000
        /*0880*/ 	.short	0x010a
        /*0882*/ 	.byte	0xff
	.zero		1


	//   ....[121]....
        /*0884*/ 	.word	0x00007360
        /*0888*/ 	.word	0x00000000
        /*088c*/ 	.word	0x00000130
        /*0890*/ 	.short	0x010a
        /*0892*/ 	.byte	0xff
	.zero		1


	//   ....[122]....
        /*0894*/ 	.word	0x000073c0
        /*0898*/ 	.word	0x00000000
        /*089c*/ 	.word	0x000000e0
        /*08a0*/ 	.short	0x010a
        /*08a2*/ 	.byte	0xff
	.zero		1


	//   ....[123]....
        /*08a4*/ 	.word	0x00007410
        /*08a8*/ 	.word	0x00000000
        /*08ac*/ 	.word	0x000000d0
        /*08b0*/ 	.short	0x010a
        /*08b2*/ 	.byte	0xff
	.zero		1


	//   ....[124]....
        /*08b4*/ 	.word	0x00007470
        /*08b8*/ 	.word	0x00000000
        /*08bc*/ 	.word	0x000000e0
        /*08c0*/ 	.short	0x010a
        /*08c2*/ 	.byte	0xff
	.zero		1


	//   ....[125]....
        /*08c4*/ 	.word	0x000074d0
        /*08c8*/ 	.word	0x00000004
        /*08cc*/ 	.word	0x00000008
        /*08d0*/ 	.short	0x010a
        /*08d2*/ 	.byte	0xff
	.zero		1


	//   ....[126]....
        /*08d4*/ 	.word	0x000075b0
        /*08d8*/ 	.word	0x00000002
        /*08dc*/ 	.word	0x00000008
        /*08e0*/ 	.short	0x010a
        /*08e2*/ 	.byte	0xff
	.zero		1


	//   ....[127]....
        /*08e4*/ 	.word	0x00007600
        /*08e8*/ 	.word	0x00000000
        /*08ec*/ 	.word	0x000000d0
        /*08f0*/ 	.short	0x010a
        /*08f2*/ 	.byte	0xff
	.zero		1


	//   ....[128]....
        /*08f4*/ 	.word	0x00007660
        /*08f8*/ 	.word	0x00000000
        /*08fc*/ 	.word	0x00000110
        /*0900*/ 	.short	0x010a
        /*0902*/ 	.byte	0xff
	.zero		1


	//   ....[129]....
        /*0904*/ 	.word	0x000076c0
        /*0908*/ 	.word	0x00000000
        /*090c*/ 	.word	0x00000000
        /*0910*/ 	.short	0x010a
        /*0912*/ 	.byte	0xff
	.zero		1


	//   ....[130]....
        /*0914*/ 	.word	0x00007720
        /*0918*/ 	.word	0x00000000
        /*091c*/ 	.word	0x00000000
        /*0920*/ 	.short	0x010a
        /*0922*/ 	.byte	0xff
	.zero		1


	//   ....[131]....
        /*0924*/ 	.word	0x00007780
        /*0928*/ 	.word	0x00000000
        /*092c*/ 	.word	0x00000000
        /*0930*/ 	.short	0x010a
        /*0932*/ 	.byte	0xff
	.zero		1


	//   ....[132]....
        /*0934*/ 	.word	0x000077e0
        /*0938*/ 	.word	0x00000000
        /*093c*/ 	.word	0x00000000
        /*0940*/ 	.short	0x010a
        /*0942*/ 	.byte	0xff
	.zero		1


	//   ....[133]....
        /*0944*/ 	.word	0x00007840
        /*0948*/ 	.word	0x00000000
        /*094c*/ 	.word	0x00000150
        /*0950*/ 	.short	0x010a
        /*0952*/ 	.byte	0xff
	.zero		1


	//   ....[134]....
        /*0954*/ 	.word	0x00007890
        /*0958*/ 	.word	0x00000000
        /*095c*/ 	.word	0x000000d0
        /*0960*/ 	.short	0x010a
        /*0962*/ 	.byte	0xff
	.zero		1


	//   ....[135]....
        /*0964*/ 	.word	0x000078f0
        /*0968*/ 	.word	0x00000000
        /*096c*/ 	.word	0x000000c8
        /*0970*/ 	.short	0x010a
        /*0972*/ 	.byte	0xff
	.zero		1


	//   ....[136]....
        /*0974*/ 	.word	0x00007950
        /*0978*/ 	.word	0x00000003
        /*097c*/ 	.word	0x000000b0
        /*0980*/ 	.short	0x010a
        /*0982*/ 	.byte	0xff
	.zero		1


	//   ....[137]....
        /*0984*/ 	.word	0x000079b0
        /*0988*/ 	.word	0x00000000
        /*098c*/ 	.word	0x00000000
        /*0990*/ 	.short	0x010a
        /*0992*/ 	.byte	0xff
	.zero		1


	//   ....[138]....
        /*0994*/ 	.word	0x00007a00
        /*0998*/ 	.word	0x00000000
        /*099c*/ 	.word	0x000000d0
        /*09a0*/ 	.short	0x010a
        /*09a2*/ 	.byte	0xff
	.zero		1


	//   ....[139]....
        /*09a4*/ 	.word	0x00007a50
        /*09a8*/ 	.word	0x00000003
        /*09ac*/ 	.word	0x000000a0
        /*09b0*/ 	.short	0x010a
        /*09b2*/ 	.byte	0xff
	.zero		1


	//   ....[140]....
        /*09b4*/ 	.word	0x00007aa0
        /*09b8*/ 	.word	0x0000004c
        /*09bc*/ 	.word	0x000000f0
        /*09c0*/ 	.short	0x010a
        /*09c2*/ 	.byte	0xff
	.zero		1


	//----- nvinfo : EIATTR_NUM_MBARRIERS
	.align		4
.L_47:
        /*09c4*/ 	.byte	0x03, 0x38
        /*09c6*/ 	.short	0x002b


	//----- nvinfo : EIATTR_EXIT_INSTR_OFFSETS
	.align		4
        /*09c8*/ 	.byte	0x04, 0x1c
        /*09ca*/ 	.short	(.L_49 - .L_48)


	//   ....[0]....
.L_48:
        /*09cc*/ 	.word	0x00002db0


	//   ....[1]....
        /*09d0*/ 	.word	0x000032b0


	//   ....[2]....
        /*09d4*/ 	.word	0x00003310


	//   ....[3]....
        /*09d8*/ 	.word	0x00004850


	//   ....[4]....
        /*09dc*/ 	.word	0x00005490


	//   ....[5]....
        /*09e0*/ 	.word	0x000054d0


	//   ....[6]....
        /*09e4*/ 	.word	0x00006db0


	//   ....[7]....
        /*09e8*/ 	.word	0x00006e30


	//   ....[8]....
        /*09ec*/ 	.word	0x00006e60


	//   ....[9]....
        /*09f0*/ 	.word	0x00006e90


	//----- nvinfo : EIATTR_MAX_THREADS
	.align		4
.L_49:
        /*09f4*/ 	.byte	0x04, 0x05
        /*09f6*/ 	.short	(.L_51 - .L_50)
.L_50:
        /*09f8*/ 	.word	0x00000100
        /*09fc*/ 	.word	0x00000001
        /*0a00*/ 	.word	0x00000001


	//----- nvinfo : EIATTR_CRS_STACK_SIZE
	.align		4
.L_51:
        /*0a04*/ 	.byte	0x04, 0x1e
        /*0a06*/ 	.short	(.L_53 - .L_52)
.L_52:
        /*0a08*/ 	.word	0x00000000


	//----- nvinfo : EIATTR_CBANK_PARAM_SIZE
	.align		4
.L_53:
        /*0a0c*/ 	.byte	0x03, 0x19
        /*0a0e*/ 	.short	0x0800


	//----- nvinfo : EIATTR_PARAM_CBANK
	.align		4
        /*0a10*/ 	.byte	0x04, 0x0a
        /*0a12*/ 	.short	(.L_55 - .L_54)
	.align		4
.L_54:
        /*0a14*/ 	.word	index@(.nv.constant0._ZN7cutlass13device_kernelINS_4gemm6kernel13GemmUniversalIN4cute5tupleIJiiiiEEENS1_10collective13CollectiveMmaINS1_35MainloopSm100TmaUmmaWarpSpecializedILi10ELi2ELi4ENS5_IJNS4_1CILi2EEENSA_ILi1EEESC_EEEEENS5_IJNSA_ILi128EEENSA_ILi32EEESF_EEENS_10bfloat16_tENS5_IJlSC_lEEESI_SJ_NS4_8TiledMMAINS4_8MMA_AtomIJNS4_26SM100_MMA_F16BF16_2x1SM_SSISI_SI_fLi128ELi32ELNS4_4UMMA5MajorE0ELSO_0ELNSN_7ScaleInE0ELSP_0EEEEEENS4_6LayoutINS5_IJSC_SC_SC_EEENS5_IJNSA_ILi0EEESU_SU_EEEEENS5_IJNS4_10UnderscoreESX_SX_EEEEENS4_18SM100_TMA_2SM_LOADENS4_14ComposedLayoutINS4_7SwizzleILi3ELi4ELi3EEENS4_18smem_ptr_flag_bitsILi16EEENSS_INS5_IJNSA_ILi8EEENSA_ILi64EEEEEENS5_IJS17_SC_EEEEEEEvNS4_8identityES10_S1B_vS1C_EENS_8epilogue10collective18CollectiveEpilogueINS1E_23Sm100TmaWarpSpecializedILi2ELi1ELi16ELb1ELb0EEEJNS5_IJS17_SG_SF_EEENS5_IJNSS_IS17_SC_EENSS_ISG_SC_EEEEESI_SJ_SI_SJ_NS1E_6fusion15FusionCallbacksIS1I_NS1N_17LinearCombinationISI_fSI_fLNS_15FloatRoundStyleE2EEES1J_S1M_JEEENS4_5SM1004TMEM4LOAD26SM100_TMEM_LOAD_32dp32b16xENS4_13SM90_TMA_LOADENS11_INS12_ILi2ELi4ELi3EEES15_NSS_INS5_IJS16_SG_EEENS5_IJSG_SC_EEEEEEENS4_39AutoVectorizingCopyWithAssumedAlignmentILi128EEENS4_14SM90_TMA_STOREES22_S24_S24_EEEvvEEEEvNT_6ParamsE)
        /*0a18*/ 	.short	0x0380
        /*0a1a*/ 	.short	0x0800


	//----- nvinfo : EIATTR_SW_WAR
	.align		4
.L_55:
        /*0a1c*/ 	.byte	0x04, 0x36
        /*0a1e*/ 	.short	(.L_57 - .L_56)
.L_56:
        /*0a20*/ 	.word	0x00000008
.L_57:


//--------------------- .nv.callgraph             --------------------------
	.section	.nv.callgraph,"",@"SHT_CUDA_CALLGRAPH"
	.align	4
	.sectionentsize	8
	.align		4
        /*0000*/ 	.word	0x00000000
	.align		4
        /*0004*/ 	.word	0xffffffff
	.align		4
        /*0008*/ 	.word	index@(_ZN7cutlass13device_kernelINS_4gemm6kernel13GemmUniversalIN4cute5tupleIJiiiiEEENS1_10collective13CollectiveMmaINS1_35MainloopSm100TmaUmmaWarpSpecializedILi10ELi2ELi4ENS5_IJNS4_1CILi2EEENSA_ILi1EEESC_EEEEENS5_IJNSA_ILi128EEENSA_ILi32EEESF_EEENS_10bfloat16_tENS5_IJlSC_lEEESI_SJ_NS4_8TiledMMAINS4_8MMA_AtomIJNS4_26SM100_MMA_F16BF16_2x1SM_SSISI_SI_fLi128ELi32ELNS4_4UMMA5MajorE0ELSO_0ELNSN_7ScaleInE0ELSP_0EEEEEENS4_6LayoutINS5_IJSC_SC_SC_EEENS5_IJNSA_ILi0EEESU_SU_EEEEENS5_IJNS4_10UnderscoreESX_SX_EEEEENS4_18SM100_TMA_2SM_LOADENS4_14ComposedLayoutINS4_7SwizzleILi3ELi4ELi3EEENS4_18smem_ptr_flag_bitsILi16EEENSS_INS5_IJNSA_ILi8EEENSA_ILi64EEEEEENS5_IJS17_SC_EEEEEEEvNS4_8identityES10_S1B_vS1C_EENS_8epilogue10collective18CollectiveEpilogueINS1E_23Sm100TmaWarpSpecializedILi2ELi1ELi16ELb1ELb0EEEJNS5_IJS17_SG_SF_EEENS5_IJNSS_IS17_SC_EENSS_ISG_SC_EEEEESI_SJ_SI_SJ_NS1E_6fusion15FusionCallbacksIS1I_NS1N_17LinearCombinationISI_fSI_fLNS_15FloatRoundStyleE2EEES1J_S1M_JEEENS4_5SM1004TMEM4LOAD26SM100_TMEM_LOAD_32dp32b16xENS4_13SM90_TMA_LOADENS11_INS12_ILi2ELi4ELi3EEES15_NSS_INS5_IJS16_SG_EEENS5_IJSG_SC_EEEEEEENS4_39AutoVectorizingCopyWithAssumedAlignmentILi128EEENS4_14SM90_TMA_STOREES22_S24_S24_EEEvvEEEEvNT_6ParamsE)
	.align		4
        /*000c*/ 	.word	index@(__assertfail)
	.align		4
        /*0010*/ 	.word	0x00000000
	.align		4
        /*0014*/ 	.word	0xfffffffe
	.align		4
        /*0018*/ 	.word	0x00000000
	.align		4
        /*001c*/ 	.word	0xfffffffd
	.align		4
        /*0020*/ 	.word	0x00000000
	.align		4
        /*0024*/ 	.word	0xfffffffc


//--------------------- .nv.constant4             --------------------------
	.section	.nv.constant4,"a",@progbits
	.align	8
	.align		8
.nv.constant4:
        /*0000*/ 	.dword	__assertfail
	.align		8
        /*0008*/ 	.dword	__unnamed_1
	.align		8
        /*0010*/ 	.dword	__unnamed_2
	.align		8
        /*0018*/ 	.dword	_ZN40_INTERNAL_34fd631c_4_k_cu_722cd7dc_167874cuda3std3__45__cpo5beginE
	.align		8
        /*0020*/ 	.dword	_ZN40_INTERNAL_34fd631c_4_k_cu_722cd7dc_167874cuda3std3__45__cpo3endE
	.align		8
        /*0028*/ 	.dword	_ZN40_INTERNAL_34fd631c_4_k_cu_722cd7dc_167874cuda3std3__45__cpo6cbeginE
	.align		8
        /*0030*/ 	.dword	_ZN40_INTERNAL_34fd631c_4_k_cu_722cd7dc_167874cuda3std3__45__cpo4cendE
	.align		8
        /*0038*/ 	.dword	_ZN40_INTERNAL_34fd631c_4_k_cu_722cd7dc_167874cuda3std3__442_GLOBAL__N__34fd631c_4_k_cu_722cd7dc_167876ignoreE
	.align		8
        /*0040*/ 	.dword	_ZN40_INTERNAL_34fd631c_4_k_cu_722cd7dc_167874cuda3std3__419piecewise_constructE
	.align		8
        /*0048*/ 	.dword	_ZN40_INTERNAL_34fd631c_4_k_cu_722cd7dc_167874cuda3std3__48in_placeE
	.align		8
        /*0050*/ 	.dword	_ZN40_INTERNAL_34fd631c_4_k_cu_722cd7dc_167874cuda3std6ranges3__45__cpo4swapE
	.align		8
        /*0058*/ 	.dword	_ZN40_INTERNAL_34fd631c_4_k_cu_722cd7dc_167874cuda3std6ranges3__45__cpo9iter_moveE
	.align		8
        /*0060*/ 	.dword	_ZN40_INTERNAL_34fd631c_4_k_cu_722cd7dc_167874cute7productE
	.align		8
        /*0068*/ 	.dword	_ZN40_INTERNAL_34fd631c_4_k_cu_722cd7dc_167874cute1_E
	.align		8
        /*0070*/ 	.dword	$str$25
	.align		8
        /*0078*/ 	.dword	$str$26
	.align		8
        /*0080*/ 	.dword	$str$27
	.align		8
        /*0088*/ 	.dword	$str$28


//--------------------- .text._ZN7cutlass13device_kernelINS_4gemm6kernel13GemmUniversalIN4cute5tupleIJiiiiEEENS1_10collective13CollectiveMmaINS1_35MainloopSm100TmaUmmaWarpSpecializedILi10ELi2ELi4ENS5_IJNS4_1CILi2EEENSA_ILi1EEESC_EEEEENS5_IJNSA_ILi128EEENSA_ILi32EEESF_EEENS_10bfloat16_tENS5_IJlSC_lEEESI_SJ_NS4_8TiledMMAINS4_8MMA_AtomIJNS4_26SM100_MMA_F16BF16_2x1SM_SSISI_SI_fLi128ELi32ELNS4_4UMMA5MajorE0ELSO_0ELNSN_7ScaleInE0ELSP_0EEEEEENS4_6LayoutINS5_IJSC_SC_SC_EEENS5_IJNSA_ILi0EEESU_SU_EEEEENS5_IJNS4_10UnderscoreESX_SX_EEEEENS4_18SM100_TMA_2SM_LOADENS4_14ComposedLayoutINS4_7SwizzleILi3ELi4ELi3EEENS4_18smem_ptr_flag_bitsILi16EEENSS_INS5_IJNSA_ILi8EEENSA_ILi64EEEEEENS5_IJS17_SC_EEEEEEEvNS4_8identityES10_S1B_vS1C_EENS_8epilogue10collective18CollectiveEpilogueINS1E_23Sm100TmaWarpSpecializedILi2ELi1ELi16ELb1ELb0EEEJNS5_IJS17_SG_SF_EEENS5_IJNSS_IS17_SC_EENSS_ISG_SC_EEEEESI_SJ_SI_SJ_NS1E_6fusion15FusionCallbacksIS1I_NS1N_17LinearCombinationISI_fSI_fLNS_15FloatRoundStyleE2EEES1J_S1M_JEEENS4_5SM1004TMEM4LOAD26SM100_TMEM_LOAD_32dp32b16xENS4_13SM90_TMA_LOADENS11_INS12_ILi2ELi4ELi3EEES15_NSS_INS5_IJS16_SG_EEENS5_IJSG_SC_EEEEEEENS4_39AutoVectorizingCopyWithAssumedAlignmentILi128EEENS4_14SM90_TMA_STOREES22_S24_S24_EEEvvEEEEvNT_6ParamsE --------------------------
	.section	.text._ZN7cutlass13device_kernelINS_4gemm6kernel13GemmUniversalIN4cute5tupleIJiiiiEEENS1_10collective13CollectiveMmaINS1_35MainloopSm100TmaUmmaWarpSpecializedILi10ELi2ELi4ENS5_IJNS4_1CILi2EEENSA_ILi1EEESC_EEEEENS5_IJNSA_ILi128EEENSA_ILi32EEESF_EEENS_10bfloat16_tENS5_IJlSC_lEEESI_SJ_NS4_8TiledMMAINS4_8MMA_AtomIJNS4_26SM100_MMA_F16BF16_2x1SM_SSISI_SI_fLi128ELi32ELNS4_4UMMA5MajorE0ELSO_0ELNSN_7ScaleInE0ELSP_0EEEEEENS4_6LayoutINS5_IJSC_SC_SC_EEENS5_IJNSA_ILi0EEESU_SU_EEEEENS5_IJNS4_10UnderscoreESX_SX_EEEEENS4_18SM100_TMA_2SM_LOADENS4_14ComposedLayoutINS4_7SwizzleILi3ELi4ELi3EEENS4_18smem_ptr_flag_bitsILi16EEENSS_INS5_IJNSA_ILi8EEENSA_ILi64EEEEEENS5_IJS17_SC_EEEEEEEvNS4_8identityES10_S1B_vS1C_EENS_8epilogue10collective18CollectiveEpilogueINS1E_23Sm100TmaWarpSpecializedILi2ELi1ELi16ELb1ELb0EEEJNS5_IJS17_SG_SF_EEENS5_IJNSS_IS17_SC_EENSS_ISG_SC_EEEEESI_SJ_SI_SJ_NS1E_6fusion15FusionCallbacksIS1I_NS1N_17LinearCombinationISI_fSI_fLNS_15FloatRoundStyleE2EEES1J_S1M_JEEENS4_5SM1004TMEM4LOAD26SM100_TMEM_LOAD_32dp32b16xENS4_13SM90_TMA_LOADENS11_INS12_ILi2ELi4ELi3EEES15_NSS_INS5_IJS16_SG_EEENS5_IJSG_SC_EEEEEEENS4_39AutoVectorizingCopyWithAssumedAlignmentILi128EEENS4_14SM90_TMA_STOREES22_S24_S24_EEEvvEEEEvNT_6ParamsE,"ax",@progbits
	.align	128
.text._ZN7cutlass13device_kernelINS_4gemm6kernel13GemmUniversalIN4cute5tupleIJiiiiEEENS1_10collective13CollectiveMmaINS1_35MainloopSm100TmaUmmaWarpSpecializedILi10ELi2ELi4ENS5_IJNS4_1CILi2EEENSA_ILi1EEESC_EEEEENS5_IJNSA_ILi128EEENSA_ILi32EEESF_EEENS_10bfloat16_tENS5_IJlSC_lEEESI_SJ_NS4_8TiledMMAINS4_8MMA_AtomIJNS4_26SM100_MMA_F16BF16_2x1SM_SSISI_SI_fLi128ELi32ELNS4_4UMMA5MajorE0ELSO_0ELNSN_7ScaleInE0ELSP_0EEEEEENS4_6LayoutINS5_IJSC_SC_SC_EEENS5_IJNSA_ILi0EEESU_SU_EEEEENS5_IJNS4_10UnderscoreESX_SX_EEEEENS4_18SM100_TMA_2SM_LOADENS4_14ComposedLayoutINS4_7SwizzleILi3ELi4ELi3EEENS4_18smem_ptr_flag_bitsILi16EEENSS_INS5_IJNSA_ILi8EEENSA_ILi64EEEEEENS5_IJS17_SC_EEEEEEEvNS4_8identityES10_S1B_vS1C_EENS_8epilogue10collective18CollectiveEpilogueINS1E_23Sm100TmaWarpSpecializedILi2ELi1ELi16ELb1ELb0EEEJNS5_IJS17_SG_SF_EEENS5_IJNSS_IS17_SC_EENSS_ISG_SC_EEEEESI_SJ_SI_SJ_NS1E_6fusion15FusionCallbacksIS1I_NS1N_17LinearCombinationISI_fSI_fLNS_15FloatRoundStyleE2EEES1J_S1M_JEEENS4_5SM1004TMEM4LOAD26SM100_TMEM_LOAD_32dp32b16xENS4_13SM90_TMA_LOADENS11_INS12_ILi2ELi4ELi3EEES15_NSS_INS5_IJS16_SG_EEENS5_IJSG_SC_EEEEEEENS4_39AutoVectorizingCopyWithAssumedAlignmentILi128EEENS4_14SM90_TMA_STOREES22_S24_S24_EEEvvEEEEvNT_6ParamsE:
        .type           _ZN7cutlass13device_kernelINS_4gemm6kernel13GemmUniversalIN4cute5tupleIJiiiiEEENS1_10collective13CollectiveMmaINS1_35MainloopSm100TmaUmmaWarpSpecializedILi10ELi2ELi4ENS5_IJNS4_1CILi2EEENSA_ILi1EEESC_EEEEENS5_IJNSA_ILi128EEENSA_ILi32EEESF_EEENS_10bfloat16_tENS5_IJlSC_lEEESI_SJ_NS4_8TiledMMAINS4_8MMA_AtomIJNS4_26SM100_MMA_F16BF16_2x1SM_SSISI_SI_fLi128ELi32ELNS4_4UMMA5MajorE0ELSO_0ELNSN_7ScaleInE0ELSP_0EEEEEENS4_6LayoutINS5_IJSC_SC_SC_EEENS5_IJNSA_ILi0EEESU_SU_EEEEENS5_IJNS4_10UnderscoreESX_SX_EEEEENS4_18SM100_TMA_2SM_LOADENS4_14ComposedLayoutINS4_7SwizzleILi3ELi4ELi3EEENS4_18smem_ptr_flag_bitsILi16EEENSS_INS5_IJNSA_ILi8EEENSA_ILi64EEEEEENS5_IJS17_SC_EEEEEEEvNS4_8identityES10_S1B_vS1C_EENS_8epilogue10collective18CollectiveEpilogueINS1E_23Sm100TmaWarpSpecializedILi2ELi1ELi16ELb1ELb0EEEJNS5_IJS17_SG_SF_EEENS5_IJNSS_IS17_SC_EENSS_ISG_SC_EEEEESI_SJ_SI_SJ_NS1E_6fusion15FusionCallbacksIS1I_NS1N_17LinearCombinationISI_fSI_fLNS_15FloatRoundStyleE2EEES1J_S1M_JEEENS4_5SM1004TMEM4LOAD26SM100_TMEM_LOAD_32dp32b16xENS4_13SM90_TMA_LOADENS11_INS12_ILi2ELi4ELi3EEES15_NSS_INS5_IJS16_SG_EEENS5_IJSG_SC_EEEEEEENS4_39AutoVectorizingCopyWithAssumedAlignmentILi128EEENS4_14SM90_TMA_STOREES22_S24_S24_EEEvvEEEEvNT_6ParamsE,@function
        .size           _ZN7cutlass13device_kernelINS_4gemm6kernel13GemmUniversalIN4cute5tupleIJiiiiEEENS1_10collective13CollectiveMmaINS1_35MainloopSm100TmaUmmaWarpSpecializedILi10ELi2ELi4ENS5_IJNS4_1CILi2EEENSA_ILi1EEESC_EEEEENS5_IJNSA_ILi128EEENSA_ILi32EEESF_EEENS_10bfloat16_tENS5_IJlSC_lEEESI_SJ_NS4_8TiledMMAINS4_8MMA_AtomIJNS4_26SM100_MMA_F16BF16_2x1SM_SSISI_SI_fLi128ELi32ELNS4_4UMMA5MajorE0ELSO_0ELNSN_7ScaleInE0ELSP_0EEEEEENS4_6LayoutINS5_IJSC_SC_SC_EEENS5_IJNSA_ILi0EEESU_SU_EEEEENS5_IJNS4_10UnderscoreESX_SX_EEEEENS4_18SM100_TMA_2SM_LOADENS4_14ComposedLayoutINS4_7SwizzleILi3ELi4ELi3EEENS4_18smem_ptr_flag_bitsILi16EEENSS_INS5_IJNSA_ILi8EEENSA_ILi64EEEEEENS5_IJS17_SC_EEEEEEEvNS4_8identityES10_S1B_vS1C_EENS_8epilogue10collective18CollectiveEpilogueINS1E_23Sm100TmaWarpSpecializedILi2ELi1ELi16ELb1ELb0EEEJNS5_IJS17_SG_SF_EEENS5_IJNSS_IS17_SC_EENSS_ISG_SC_EEEEESI_SJ_SI_SJ_NS1E_6fusion15FusionCallbacksIS1I_NS1N_17LinearCombinationISI_fSI_fLNS_15FloatRoundStyleE2EEES1J_S1M_JEEENS4_5SM1004TMEM4LOAD26SM100_TMEM_LOAD_32dp32b16xENS4_13SM90_TMA_LOADENS11_INS12_ILi2ELi4ELi3EEES15_NSS_INS5_IJS16_SG_EEENS5_IJSG_SC_EEEEEEENS4_39AutoVectorizingCopyWithAssumedAlignmentILi128EEENS4_14SM90_TMA_STOREES22_S24_S24_EEEvvEEEEvNT_6ParamsE,(.L_x_177 - _ZN7cutlass13device_kernelINS_4gemm6kernel13GemmUniversalIN4cute5tupleIJiiiiEEENS1_10collective13CollectiveMmaINS1_35MainloopSm100TmaUmmaWarpSpecializedILi10ELi2ELi4ENS5_IJNS4_1CILi2EEENSA_ILi1EEESC_EEEEENS5_IJNSA_ILi128EEENSA_ILi32EEESF_EEENS_10bfloat16_tENS5_IJlSC_lEEESI_SJ_NS4_8TiledMMAINS4_8MMA_AtomIJNS4_26SM100_MMA_F16BF16_2x1SM_SSISI_SI_fLi128ELi32ELNS4_4UMMA5MajorE0ELSO_0ELNSN_7ScaleInE0ELSP_0EEEEEENS4_6LayoutINS5_IJSC_SC_SC_EEENS5_IJNSA_ILi0EEESU_SU_EEEEENS5_IJNS4_10UnderscoreESX_SX_EEEEENS4_18SM100_TMA_2SM_LOADENS4_14ComposedLayoutINS4_7SwizzleILi3ELi4ELi3EEENS4_18smem_ptr_flag_bitsILi16EEENSS_INS5_IJNSA_ILi8EEENSA_ILi64EEEEEENS5_IJS17_SC_EEEEEEEvNS4_8identityES10_S1B_vS1C_EENS_8epilogue10collective18CollectiveEpilogueINS1E_23Sm100TmaWarpSpecializedILi2ELi1ELi16ELb1ELb0EEEJNS5_IJS17_SG_SF_EEENS5_IJNSS_IS17_SC_EENSS_ISG_SC_EEEEESI_SJ_SI_SJ_NS1E_6fusion15FusionCallbacksIS1I_NS1N_17LinearCombinationISI_fSI_fLNS_15FloatRoundStyleE2EEES1J_S1M_JEEENS4_5SM1004TMEM4LOAD26SM100_TMEM_LOAD_32dp32b16xENS4_13SM90_TMA_LOADENS11_INS12_ILi2ELi4ELi3EEES15_NSS_INS5_IJS16_SG_EEENS5_IJSG_SC_EEEEEEENS4_39AutoVectorizingCopyWithAssumedAlignmentILi128EEENS4_14SM90_TMA_STOREES22_S24_S24_EEEvvEEEEvNT_6ParamsE)
        .other          _ZN7cutlass13device_kernelINS_4gemm6kernel13GemmUniversalIN4cute5tupleIJiiiiEEENS1_10collective13CollectiveMmaINS1_35MainloopSm100TmaUmmaWarpSpecializedILi10ELi2ELi4ENS5_IJNS4_1CILi2EEENSA_ILi1EEESC_EEEEENS5_IJNSA_ILi128EEENSA_ILi32EEESF_EEENS_10bfloat16_tENS5_IJlSC_lEEESI_SJ_NS4_8TiledMMAINS4_8MMA_AtomIJNS4_26SM100_MMA_F16BF16_2x1SM_SSISI_SI_fLi128ELi32ELNS4_4UMMA5MajorE0ELSO_0ELNSN_7ScaleInE0ELSP_0EEEEEENS4_6LayoutINS5_IJSC_SC_SC_EEENS5_IJNSA_ILi0EEESU_SU_EEEEENS5_IJNS4_10UnderscoreESX_SX_EEEEENS4_18SM100_TMA_2SM_LOADENS4_14ComposedLayoutINS4_7SwizzleILi3ELi4ELi3EEENS4_18smem_ptr_flag_bitsILi16EEENSS_INS5_IJNSA_ILi8EEENSA_ILi64EEEEEENS5_IJS17_SC_EEEEEEEvNS4_8identityES10_S1B_vS1C_EENS_8epilogue10collective18CollectiveEpilogueINS1E_23Sm100TmaWarpSpecializedILi2ELi1ELi16ELb1ELb0EEEJNS5_IJS17_SG_SF_EEENS5_IJNSS_IS17_SC_EENSS_ISG_SC_EEEEESI_SJ_SI_SJ_NS1E_6fusion15FusionCallbacksIS1I_NS1N_17LinearCombinationISI_fSI_fLNS_15FloatRoundStyleE2EEES1J_S1M_JEEENS4_5SM1004TMEM4LOAD26SM100_TMEM_LOAD_32dp32b16xENS4_13SM90_TMA_LOADENS11_INS12_ILi2ELi4ELi3EEES15_NSS_INS5_IJS16_SG_EEENS5_IJSG_SC_EEEEEEENS4_39AutoVectorizingCopyWithAssumedAlignmentILi128EEENS4_14SM90_TMA_STOREES22_S24_S24_EEEvvEEEEvNT_6ParamsE,@"STO_CUDA_ENTRY STV_DEFAULT"
_ZN7cutlass13device_kernelINS_4gemm6kernel13GemmUniversalIN4cute5tupleIJiiiiEEENS1_10collective13CollectiveMmaINS1_35MainloopSm100TmaUmmaWarpSpecializedILi10ELi2ELi4ENS5_IJNS4_1CILi2EEENSA_ILi1EEESC_EEEEENS5_IJNSA_ILi128EEENSA_ILi32EEESF_EEENS_10bfloat16_tENS5_IJlSC_lEEESI_SJ_NS4_8TiledMMAINS4_8MMA_AtomIJNS4_26SM100_MMA_F16BF16_2x1SM_SSISI_SI_fLi128ELi32ELNS4_4UMMA5MajorE0ELSO_0ELNSN_7ScaleInE0ELSP_0EEEEEENS4_6LayoutINS5_IJSC_SC_SC_EEENS5_IJNSA_ILi0EEESU_SU_EEEEENS5_IJNS4_10UnderscoreESX_SX_EEEEENS4_18SM100_TMA_2SM_LOADENS4_14ComposedLayoutINS4_7SwizzleILi3ELi4ELi3EEENS4_18smem_ptr_flag_bitsILi16EEENSS_INS5_IJNSA_ILi8EEENSA_ILi64EEEEEENS5_IJS17_SC_EEEEEEEvNS4_8identityES10_S1B_vS1C_EENS_8epilogue10collective18CollectiveEpilogueINS1E_23Sm100TmaWarpSpecializedILi2ELi1ELi16ELb1ELb0EEEJNS5_IJS17_SG_SF_EEENS5_IJNSS_IS17_SC_EENSS_ISG_SC_EEEEESI_SJ_SI_SJ_NS1E_6fusion15FusionCallbacksIS1I_NS1N_17LinearCombinationISI_fSI_fLNS_15FloatRoundStyleE2EEES1J_S1M_JEEENS4_5SM1004TMEM4LOAD26SM100_TMEM_LOAD_32dp32b16xENS4_13SM90_TMA_LOADENS11_INS12_ILi2ELi4ELi3EEES15_NSS_INS5_IJS16_SG_EEENS5_IJSG_SC_EEEEEEENS4_39AutoVectorizingCopyWithAssumedAlignmentILi128EEENS4_14SM90_TMA_STOREES22_S24_S24_EEEvvEEEEvNT_6ParamsE:
[----:B------:R-:W1:Y:S01]  /*0000*/  LDC R1, c[0x0][0x37c] ;  /* 0x0000df00ff017b82 */ /* 0x000e620000000800 */
[----:B------:R-:W2:Y:S01]  /*0010*/  S2R R85, SR_TID.X ;  /* 0x0000000000557919 */ /* 0x000ea20000002100 */
[----:B------:R-:W3:Y:S06]  /*0020*/  LDCU.64 UR6, c[0x0][0x890] ;  /* 0x00011200ff0677ac */ /* 0x000eec0008000a00 */
[----:B------:R-:W4:Y:S01]  /*0030*/  S2UR UR37, SR_CgaCtaId ;  /* 0x00000000002579c3 */ /* 0x000f220000008800 */
[----:B------:R-:W-:Y:S02]  /*0040*/  PRMT R70, RZ, 0x7610, R70 ;  /* 0x00007610ff467816 */ /* 0x000fe40000000046 */
[----:B------:R-:W-:Y:S01]  /*0050*/  ELECT P1, URZ, PT ;  /* 0x0000000000ff782f */ /* 0x000fe20003820000 */
[----:B------:R-:W1:Y:S01]  /*0060*/  LDCU.64 UR40, c[0x0][0x358] ;  /* 0x00006b00ff2877ac */ /* 0x000e620008000a00 */
[----:B---3--:R-:W-:-:S04]  /*0070*/  UISETP.NE.U32.AND UP0, UPT, UR6, URZ, UPT ;  /* 0x000000ff0600728c */ /* 0x008fc8000bf05070 */
[----:B------:R-:W-:Y:S02]  /*0080*/  UISETP.NE.AND.EX UP0, UPT, UR7, URZ, UPT, UP0 ;  /* 0x000000ff0700728c */ /* 0x000fe4000bf05300 */
[----:B----4-:R-:W-:Y:S02]  /*0090*/  ULOP3.LUT UR5, UR37, 0x1, URZ, 0xc0, !UPT ;  /* 0x0000000125057892 */ /* 0x010fe4000f8ec0ff */
[----:B------:R-:W-:Y:S01]  /*00a0*/  ULOP3.LUT UR4, UR37, 0x1, URZ, 0x3c, !UPT ;  /* 0x0000000125047892 */ /* 0x000fe2000f8e3cff */
[----:B--2---:R-:W-:-:S05]  /*00b0*/  SHF.R.U32.HI R74, RZ, 0x5, R85 ;  /* 0x00000005ff4a7819 */ /* 0x004fca0000011655 */
[----:B------:R-:W2:Y:S02]  /*00c0*/  SHFL.IDX PT, R0, R74, RZ, 0x1f ;  /* 0x00001fff4a007589 */ /* 0x000ea400000e0000 */
[----:B--2---:R-:W-:Y:S01]  /*00d0*/  R2UR UR10, R0 ;  /* 0x00000000000a72ca */ /* 0x004fe200000e0000 */
[----:B-1----:R-:W-:-:S14]  /*00e0*/  BRA.U UP0, `(.L_x_0) ;  /* 0x00000001002c7547 */ /* 0x002fdc000b800000 */
[----:B------:R-:W1:Y:S02]  /*00f0*/  LDCU.64 UR8, c[0x0][0x888] ;  /* 0x00011100ff0877ac */ /* 0x000e640008000a00 */
[----:B-1----:R-:W-:-:S04]  /*0100*/  UISETP.NE.U32.AND UP0, UPT, UR8, URZ, UPT ;  /* 0x000000ff0800728c */ /* 0x002fc8000bf05070 */
[----:B------:R-:W-:-:S09]  /*0110*/  UISETP.NE.AND.EX UP0, UPT, UR9, URZ, UPT, UP0 ;  /* 0x000000ff0900728c */ /* 0x000fd2000bf05300 */
[----:B------:R-:W-:Y:S05]  /*0120*/  BRA.U !UP0, `(.L_x_1) ;  /* 0x0000000108107547 */ /* 0x000fea000b800000 */
[----:B------:R-:W1:Y:S02]  /*0130*/  LDC.64 R2, c[0x0][0x888] ;  /* 0x00022200ff027b82 */ /* 0x000e640000000a00 */
[----:B-1----:R1:W5:Y:S01]  /*0140*/  LDG.E R35, desc[UR40][R2.64] ;  /* 0x0000002802237981 */ /* 0x002362000c1e1900 */
[----:B------:R-:W-:Y:S01]  /*0150*/  HFMA2 R70, -RZ, RZ, 0, 5.9604644775390625e-08 ;  /* 0x00000001ff467431 */ /* 0x000fe200000001ff */
[----:B------:R-:W-:Y:S05]  /*0160*/  BRA `(.L_x_0) ;  /* 0x00000000000c7947 */ /* 0x000fea0003800000 */
.L_x_1:
[----:B------:R-:W1:Y:S01]  /*0170*/  LDCU UR8, c[0x0][0x880] ;  /* 0x00011000ff0877ac */ /* 0x000e620008000800 */
[----:B------:R-:W-:Y:S01]  /*0180*/  HFMA2 R70, -RZ, RZ, 0, 5.9604644775390625e-08 ;  /* 0x00000001ff467431 */ /* 0x000fe200000001ff */
[----:B-1----:R-:W-:-:S07]  /*0190*/  MOV R35, UR8 ;  /* 0x0000000800237c02 */ /* 0x002fce0008000f00 */
.L_x_0:
[----:B------:R-:W2:Y:S02]  /*01a0*/  LDCU.64 UR8, c[0x0][0x8b0] ;  /* 0x00011600ff0877ac */ /* 0x000ea40008000a00 */
[----:B--2---:R-:W-:-:S04]  /*01b0*/  UISETP.NE.U32.AND UP0, UPT, UR8, URZ, UPT ;  /* 0x000000ff0800728c */ /* 0x004fc8000bf05070 */
[----:B------:R-:W-:-:S09]  /*01c0*/  UISETP.NE.AND.EX UP0, UPT, UR9, URZ, UPT, UP0 ;  /* 0x000000ff0900728c */ /* 0x000fd2000bf05300 */
[----:B------:R-:W-:Y:S05]  /*01d0*/  BRA.U UP0, `(.L_x_2) ;  /* 0x0000000100247547 */ /* 0x000fea000b800000 */
[----:B------:R-:W2:Y:S02]  /*01e0*/  LDCU.64 UR8, c[0x0][0x8a8] ;  /* 0x00011500ff0877ac */ /* 0x000ea40008000a00 */
[----:B--2---:R-:W-:-:S04]  /*01f0*/  UISETP.NE.U32.AND UP0, UPT, UR8, URZ, UPT ;  /* 0x000000ff0800728c */ /* 0x004fc8000bf05070 */
[----:B------:R-:W-:-:S09]  /*0200*/  UISETP.NE.AND.EX UP0, UPT, UR9, URZ, UPT, UP0 ;  /* 0x000000ff0900728c */ /* 0x000fd2000bf05300 */
[----:B------:R-:W-:Y:S05]  /*0210*/  BRA.U !UP0, `(.L_x_3) ;  /* 0x00000001080c7547 */ /* 0x000fea000b800000 */
[----:B------:R-:W2:Y:S02]  /*0220*/  LDC.64 R32, c[0x0][0x8a8] ;  /* 0x00022a00ff207b82 */ /* 0x000ea40000000a00 */
[----:B--2---:R2:W5:Y:S01]  /*0230*/  LDG.E R32, desc[UR40][R32.64] ;  /* 0x0000002820207981 */ /* 0x004562000c1e1900 */
[----:B------:R-:W-:Y:S05]  /*0240*/  BRA `(.L_x_2) ;  /* 0x0000000000087947 */ /* 0x000fea0003800000 */
.L_x_3:
[----:B------:R-:W2:Y:S02]  /*0250*/  LDCU UR8, c[0x0][0x8a0] ;  /* 0x00011400ff0877ac */ /* 0x000ea40008000800 */
[----:B--2---:R-:W-:Y:S02]  /*0260*/  MOV R32, UR8 ;  /* 0x0000000800207c02 */ /* 0x004fe40008000f00 */
.L_x_2:
[----:B------:R-:W-:Y:S01]  /*0270*/  IMAD.U32 R0, RZ, RZ, UR10 ;  /* 0x0000000aff007e24 */ /* 0x000fe2000f8e00ff */
[----:B------:R-:W-:Y:S04]  /*0280*/  BSSY.RECONVERGENT B0, `(.L_x_4) ;  /* 0x000000c000007945 */ /* 0x000fe80003800200 */
[C---:B------:R-:W-:Y:S02]  /*0290*/  ISETP.NE.OR P2, PT, R0.reuse, 0x1, !P1 ;  /* 0x000000010000780c */ /* 0x040fe40004f45670 */
[----:B------:R-:W-:-:S11]  /*02a0*/  ISETP.NE.OR P0, PT, R0, 0x3, !P1 ;  /* 0x000000030000780c */ /* 0x000fd60004f05670 */
[----:B------:R-:W-:Y:S05]  /*02b0*/  @P2 BRA `(.L_x_5) ;  /* 0x0000000000202947 */ /* 0x000fea0003800000 */
[----:B------:R-:W3:Y:S02]  /*02c0*/  LDCU.64 UR8, c[0x0][0x348] ;  /* 0x00006900ff0877ac */ /* 0x000ee40008000a00 */
[----:B---3--:R-:W-:Y:S02]  /*02d0*/  UIADD3 UR12, UP1, UPT, UR8, 0x80, URZ ;  /* 0x00000080080c7890 */ /* 0x008fe4000ff3e0ff */
[----:B------:R-:W-:Y:S02]  /*02e0*/  UIADD3 UR8, UP0, UPT, UR8, 0x180, URZ ;  /* 0x0000018008087890 */ /* 0x000fe4000ff1e0ff */
[----:B------:R-:W-:Y:S02]  /*02f0*/  UIADD3.X UR13, UPT, UPT, URZ, UR9, URZ, UP1, !UPT ;  /* 0x00000009ff0d7290 */ /* 0x000fe40008ffe4ff */
[----:B------:R-:W-:-:S07]  /*0300*/  UIADD3.X UR9, UPT, UPT, URZ, UR9, URZ, UP0, !UPT ;  /* 0x00000009ff097290 */ /* 0x000fce00087fe4ff */
[----:B------:R3:W-:Y:S02]  /*0310*/  UTMACCTL.PF [UR12] ;  /* 0x000000000c0079b9 */ /* 0x0007e40008040000 */
[----:B------:R3:W-:Y:S02]  /*0320*/  UTMACCTL.PF [UR8] ;  /* 0x00000000080079b9 */ /* 0x0007e40008040000 */
[----:B---3--:R-:W-:Y:S01]  /*0330*/  NOP ;  /* 0x0000000000007918 */ /* 0x008fe20000000000 */
.L_x_5:
[----:B------:R-:W-:Y:S05]  /*0340*/  BSYNC.RECONVERGENT B0 ;  /* 0x0000000000007941 */ /* 0x000fea0003800200 */
.L_x_4:
[----:B------:R-:W-:Y:S04]  /*0350*/  BSSY.RECONVERGENT B0, `(.L_x_6) ;  /* 0x000000a000007945 */ /* 0x000fe80003800200 */
        /* <DEDUP_REMOVED lines=9> */
.L_x_7:
[----:B------:R-:W-:Y:S05]  /*03f0*/  BSYNC.RECONVERGENT B0 ;  /* 0x0000000000007941 */ /* 0x000fea0003800200 */
.L_x_6:
[----:B------:R-:W3:Y:S01]  /*0400*/  LDCU.64 UR8, c[0x0][0x888] ;  /* 0x00011100ff0877ac */ /* 0x000ee20008000a00 */
[----:B------:R-:W-:Y:S02]  /*0410*/  UISETP.EQ.U32.AND UP1, UPT, UR6, URZ, UPT ;  /* 0x000000ff0600728c */ /* 0x000fe4000bf22070 */
[----:B------:R-:W-:Y:S02]  /*0420*/  UPLOP3.LUT UP5, UPT, UPT, UPT, UPT, 0x80, 0x8 ;  /* 0x000000000008789c */ /* 0x000fe40003faf070 */
[----:B---3--:R-:W-:-:S04]  /*0430*/  UISETP.NE.U32.AND UP0, UPT, UR8, URZ, UPT ;  /* 0x000000ff0800728c */ /* 0x008fc8000bf05070 */
[----:B------:R-:W-:-:S04]  /*0440*/  UISETP.NE.AND.EX UP0, UPT, UR9, URZ, UPT, UP0 ;  /* 0x000000ff0900728c */ /* 0x000fc8000bf05300 */
[----:B------:R-:W-:-:S04]  /*0450*/  UISETP.EQ.OR.EX UP2, UPT, UR7, URZ, !UP0, UP1 ;  /* 0x000000ff0700728c */ /* 0x000fc8000c742710 */
[----:B------:R-:W-:-:S05]  /*0460*/  UP2UR UR45, UPR, URZ, 0x4 ;  /* 0x00000004ff2d7883 */ /* 0x000fca0008000000 */
[----:B------:R-:W-:Y:S07]  /*0470*/  BRA.U !UP2, `(.L_x_8) ;  /* 0x000000010a207547 */ /* 0x000fee000b800000 */
[----:B------:R-:W-:Y:S01]  /*0480*/  UISETP.NE.U32.AND UP2, UPT, UR6, URZ, UPT ;  /* 0x000000ff0600728c */ /* 0x000fe2000bf45070 */
[----:B-----5:R-:W-:Y:S01]  /*0490*/  FSETP.NEU.AND P0, PT, R35, RZ, PT ;  /* 0x000000ff2300720b */ /* 0x020fe20003f0d000 */
[----:B------:R-:W-:Y:S02]  /*04a0*/  USEL UR6, URZ, 0xffffffff, UP0 ;  /* 0xffffffffff067887 */ /* 0x000fe40008000000 */
[----:B------:R-:W-:-:S10]  /*04b0*/  UISETP.NE.AND.EX UP2, UPT, UR7, URZ, UPT, UP2 ;  /* 0x000000ff0700728c */ /* 0x000fd4000bf45320 */
[----:B------:R-:W-:Y:S01]  /*04c0*/  VOTEU.ANY UP1, P0 ;  /* 0x0000000000ff7886 */ /* 0x000fe20000020100 */
[----:B------:R-:W-:-:S04]  /*04d0*/  @!UP2 USEL UR6, URZ, 0xffffffff, UP1 ;  /* 0xffffffffff06a887 */ /* 0x000fc80008800000 */
[----:B------:R-:W-:-:S04]  /*04e0*/  ULOP3.LUT UR6, UR6, 0x1, URZ, 0xc0, !UPT ;  /* 0x0000000106067892 */ /* 0x000fc8000f8ec0ff */
[----:B------:R-:W-:-:S11]  /*04f0*/  UISETP.NE.U32.AND UP5, UPT, UR6, 0x1, UPT ;  /* 0x000000010600788c */ /* 0x000fd6000bfa5070 */
.L_x_8:
[----:B------:R-:W3:Y:S01]  /*0500*/  SHFL.IDX PT, R0, R74, RZ, 0x1f ;  /* 0x00001fff4a007589 */ /* 0x000ee200000e0000 */
[----:B------:R-:W-:-:S04]  /*0510*/  UISETP.NE.AND UP1, UPT, UR10, 0x2, UPT ;  /* 0x000000020a00788c */ /* 0x000fc8000bf25270 */
[----:B------:R-:W-:Y:S02]  /*0520*/  UISETP.EQ.AND UP2, UPT, UR5, URZ, !UP1 ;  /* 0x000000ff0500728c */ /* 0x000fe4000cf42270 */
[----:B------:R-:W-:-:S04]  /*0530*/  USEL UR7, URZ, 0x1, UP1 ;  /* 0x00000001ff077887 */ /* 0x000fc80008800000 */
[----:B------:R-:W-:Y:S02]  /*0540*/  PLOP3.LUT P5, PT, P1, PT, UP2, 0x80, 0x8 ;  /* 0x000000000008781c */ /* 0x000fe40000faf028 */
[----:B---3--:R-:W-:-:S13]  /*0550*/  ISETP.NE.AND P0, PT, R0, RZ, PT ;  /* 0x000000ff0000720c */ /* 0x008fda0003f05270 */
[----:B------:R-:W-:Y:S05]  /*0560*/  @P0 BRA `(.L_x_9) ;  /* 0x0000000000800947 */ /* 0x000fea0003800000 */
[----:B------:R-:W-:Y:S01]  /*0570*/  ELECT P0, URZ, PT ;  /* 0x0000000000ff782f */ /* 0x000fe20003800000 */
[----:B------:R-:W-:-:S12]  /*0580*/  BSSY.RECONVERGENT B0, `(.L_x_9) ;  /* 0x000001e000007945 */ /* 0x000fd80003800200 */
[----:B------:R-:W-:Y:S05]  /*0590*/  @!P0 BRA `(.L_x_10) ;  /* 0x0000000000708947 */ /* 0x000fea0003800000 */
[----:B------:R-:W-:Y:S01]  /*05a0*/  UMOV UR8, 0x400 ;  /* 0x0000040000087882 */ /* 0x000fe20000000000 */
[----:B------:R-:W-:Y:S01]  /*05b0*/  UMOV UR6, 0x1 ;  /* 0x0000000100067882 */ /* 0x000fe20000000000 */
[----:B------:R-:W-:Y:S02]  /*05c0*/  ULEA UR8, UR37, UR8, 0x18 ;  /* 0x0000000825087291 */ /* 0x000fe4000f8ec0ff */
[----:B------:R-:W-:-:S04]  /*05d0*/  UIADD3 UR12, UPT, UPT, -UR6, 0x100000, URZ ;  /* 0x00100000060c7890 */ /* 0x000fc8000fffe1ff */
[----:B------:R-:W-:Y:S02]  /*05e0*/  USHF.L.U32 UR13, UR12, 0xb, URZ ;  /* 0x0000000b0c0d7899 */ /* 0x000fe400080006ff */
[----:B------:R-:W-:Y:S01]  /*05f0*/  USHF.L.U32 UR12, UR12, 0x1, URZ ;  /* 0x000000010c0c7899 */ /* 0x000fe200080006ff */
[----:B------:R-:W3:Y:S11]  /*0600*/  FENCE.VIEW.ASYNC.S ;  /* 0x00000000000073c6 */ /* 0x000ef60000000000 */
[----:B---3--:R3:W4:Y:S01]  /*0610*/  SYNCS.EXCH.64 URZ, [UR8], UR12 ;  /* 0x0000000c08ff75b2 */ /* 0x0087220008000100 */
[----:B------:R3:W1:Y:S01]  /*0620*/  SYNCS.EXCH.64 URZ, [UR8+0x50], UR12 ;  /* 0x0000500c08ff75b2 */ /* 0x0006620008000100 */
        /* <DEDUP_REMOVED lines=17> */
[----:B------:R3:W1:Y:S02]  /*0740*/  SYNCS.EXCH.64 URZ, [UR8+0x98], UR12 ;  /* 0x0000980c08ff75b2 */ /* 0x0006640008000100 */
[----:B---3--:R-:W-:Y:S01]  /*0750*/  NOP ;  /* 0x0000000000007918 */ /* 0x008fe20000000000 */
.L_x_10:
[----:B------:R-:W-:Y:S05]  /*0760*/  BSYNC.RECONVERGENT B0 ;  /* 0x0000000000007941 */ /* 0x000fea0003800200 */
.L_x_9:
[----:B------:R-:W3:Y:S01]  /*0770*/  SHFL.IDX PT, R0, R74, RZ, 0x1f ;  /* 0x00001fff4a007589 */ /* 0x000ee200000e0000 */
[----:B------:R-:W-:Y:S01]  /*0780*/  NOP ;  /* 0x0000000000007918 */ /* 0x000fe20000000000 */
[----:B---3--:R-:W-:-:S13]  /*0790*/  ISETP.NE.AND P0, PT, R0, 0x1, PT ;  /* 0x000000010000780c */ /* 0x008fda0003f05270 */
[----:B------:R-:W-:Y:S05]  /*07a0*/  @P0 BRA `(.L_x_11) ;  /* 0x0000000000440947 */ /* 0x000fea0003800000 */
[----:B------:R-:W-:Y:S01]  /*07b0*/  UMOV UR9, 0x400 ;  /* 0x0000040000097882 */ /* 0x000fe20000000000 */
[----:B------:R-:W-:Y:S01]  /*07c0*/  UMOV UR8, 0x20 ;  /* 0x0000002000087882 */ /* 0x000fe20000000000 */
[----:B------:R-:W-:Y:S01]  /*07d0*/  UMOV UR6, 0x80 ;  /* 0x0000008000067882 */ /* 0x000fe20000000000 */
[----:B------:R-:W-:Y:S02]  /*07e0*/  ULEA UR9, UR37, UR9, 0x18 ;  /* 0x0000000925097291 */ /* 0x000fe4000f8ec0ff */
[----:B------:R-:W-:-:S04]  /*07f0*/  UIADD3 UR12, UPT, UPT, -UR8, 0x100000, URZ ;  /* 0x00100000080c7890 */ /* 0x000fc8000fffe1ff */
[----:B------:R-:W-:Y:S02]  /*0800*/  USHF.L.U32 UR13, UR12, 0xb, URZ ;  /* 0x0000000b0c0d7899 */ /* 0x000fe400080006ff */
[----:B------:R-:W-:Y:S02]  /*0810*/  USHF.L.U32 UR12, UR12, 0x1, URZ ;  /* 0x000000010c0c7899 */ /* 0x000fe400080006ff */
[----:B------:R-:W-:-:S04]  /*0820*/  UIADD3 UR14, UPT, UPT, -UR6, 0x100000, URZ ;  /* 0x00100000060e7890 */ /* 0x000fc8000fffe1ff */
[----:B------:R-:W-:Y:S02]  /*0830*/  USHF.L.U32 UR15, UR14, 0xb, URZ ;  /* 0x0000000b0e0f7899 */ /* 0x000fe400080006ff */
[----:B------:R-:W-:Y:S01]  /*0840*/  USHF.L.U32 UR14, UR14, 0x1, URZ ;  /* 0x000000010e0e7899 */ /* 0x000fe200080006ff */
[----:B------:R-:W-:Y:S01]  /*0850*/  ELECT P0, URZ, PT ;  /* 0x0000000000ff782f */ /* 0x000fe20003800000 */
[----:B------:R-:W3:Y:S02]  /*0860*/  FENCE.VIEW.ASYNC.S ;  /* 0x00000000000073c6 */ /* 0x000ee40000000000 */
[----:B---3--:R3:W1:Y:S08]  /*0870*/  SYNCS.EXCH.64 URZ, [UR9+0xa0], UR12 ;  /* 0x0000a00c09ff75b2 */ /* 0x0086700008000100 */
[----:B------:R3:W1:Y:S01]  /*0880*/  SYNCS.EXCH.64 URZ, [UR9+0xb0], UR14 ;  /* 0x0000b00e09ff75b2 */ /* 0x0006620008000100 */
[----:B------:R3:W1:Y:S01]  /*0890*/  SYNCS.EXCH.64 URZ, [UR9+0xa8], UR12 ;  /* 0x0000a80c09ff75b2 */ /* 0x0006620008000100 */
[----:B------:R3:W1:Y:S01]  /*08a0*/  SYNCS.EXCH.64 URZ, [UR9+0xb8], UR14 ;  /* 0x0000b80e09ff75b2 */ /* 0x0006620008000100 */
[----:B------:R-:W-:Y:S01]  /*08b0*/  NOP ;  /* 0x0000000000007918 */ /* 0x000fe20000000000 */
.L_x_11:
[----:B------:R-:W2:Y:S01]  /*08c0*/  SHFL.IDX PT, R0, R74, RZ, 0x1f ;  /* 0x00001fff4a007589 */ /* 0x000ea200000e0000 */
[----:B------:R-:W-:Y:S01]  /*08d0*/  NOP ;  /* 0x0000000000007918 */ /* 0x000fe20000000000 */
[----:B--2---:R-:W-:-:S13]  /*08e0*/  ISETP.NE.AND P0, PT, R0, 0x3, PT ;  /* 0x000000030000780c */ /* 0x004fda0003f05270 */
[----:B------:R-:W-:Y:S05]  /*08f0*/  @P0 BRA `(.L_x_12) ;  /* 0x00000000002c0947 */ /* 0x000fea0003800000 */
[----:B------:R-:W-:Y:S01]  /*0900*/  UMOV UR8, 0x400 ;  /* 0x0000040000087882 */ /* 0x000fe20000000000 */
[----:B------:R-:W-:Y:S01]  /*0910*/  UMOV UR6, 0x20 ;  /* 0x0000002000067882 */ /* 0x000fe20000000000 */
[----:B------:R-:W-:Y:S02]  /*0920*/  ULEA UR8, UR37, UR8, 0x18 ;  /* 0x0000000825087291 */ /* 0x000fe4000f8ec0ff */
[----:B---3--:R-:W-:-:S04]  /*0930*/  UIADD3 UR12, UPT, UPT, -UR6, 0x100000, URZ ;  /* 0x00100000060c7890 */ /* 0x008fc8000fffe1ff */
[----:B------:R-:W-:Y:S02]  /*0940*/  USHF.L.U32 UR13, UR12, 0xb, URZ ;  /* 0x0000000b0c0d7899 */ /* 0x000fe400080006ff */
[----:B------:R-:W-:Y:S01]  /*0950*/  USHF.L.U32 UR12, UR12, 0x1, URZ ;  /* 0x000000010c0c7899 */ /* 0x000fe200080006ff */
[----:B------:R-:W-:Y:S01]  /*0960*/  ELECT P0, URZ, PT ;  /* 0x0000000000ff782f */ /* 0x000fe20003800000 */
[----:B------:R-:W2:Y:S10]  /*0970*/  FENCE.VIEW.ASYNC.S ;  /* 0x00000000000073c6 */ /* 0x000eb40000000000 */
[----:B--2---:R2:W3:Y:S01]  /*0980*/  SYNCS.EXCH.64 URZ, [UR8+0xc0], UR12 ;  /* 0x0000c00c08ff75b2 */ /* 0x0044e20008000100 */
[----:B------:R2:W1:Y:S01]  /*0990*/  SYNCS.EXCH.64 URZ, [UR8+0xc8], UR12 ;  /* 0x0000c80c08ff75b2 */ /* 0x0004620008000100 */
[----:B------:R-:W-:Y:S01]  /*09a0*/  NOP ;  /* 0x0000000000007918 */ /* 0x000fe20000000000 */
.L_x_12:
[----:B------:R-:W4:Y:S01]  /*09b0*/  SHFL.IDX PT, R0, R74, RZ, 0x1f ;  /* 0x00001fff4a007589 */ /* 0x000f2200000e0000 */
[----:B------:R-:W-:Y:S01]  /*09c0*/  NOP ;  /* 0x0000000000007918 */ /* 0x000fe20000000000 */
[----:B----4-:R-:W-:-:S13]  /*09d0*/  ISETP.NE.AND P0, PT, R0, 0x4, PT ;  /* 0x000000040000780c */ /* 0x010fda0003f05270 */
[----:B------:R-:W-:Y:S05]  /*09e0*/  @P0 BRA `(.L_x_13) ;  /* 0x0000000000480947 */ /* 0x000fea0003800000 */
[----:B---3--:R-:W-:Y:S01]  /*09f0*/  UMOV UR9, 0x1e0 ;  /* 0x000001e000097882 */ /* 0x008fe20000000000 */
[----:B--2---:R-:W-:Y:S01]  /*0a00*/  UMOV UR8, 0x400 ;  /* 0x0000040000087882 */ /* 0x004fe20000000000 */
[----:B------:R-:W-:Y:S01]  /*0a10*/  USEL UR9, UR9, 0x1a0, UP5 ;  /* 0x000001a009097887 */ /* 0x000fe2000a800000 */
        /* <DEDUP_REMOVED lines=9> */
[----:B------:R-:W2:Y:S02]  /*0ab0*/  FENCE.VIEW.ASYNC.S ;  /* 0x00000000000073c6 */ /* 0x000ea40000000000 */
[----:B--2---:R4:W2:Y:S08]  /*0ac0*/  SYNCS.EXCH.64 URZ, [UR8+0xd0], UR12 ;  /* 0x0000d00c08ff75b2 */ /* 0x0048b00008000100 */
[----:B------:R4:W3:Y:S01]  /*0ad0*/  SYNCS.EXCH.64 URZ, [UR8+0xe0], UR14 ;  /* 0x0000e00e08ff75b2 */ /* 0x0008e20008000100 */
[----:B------:R4:W1:Y:S01]  /*0ae0*/  SYNCS.EXCH.64 URZ, [UR8+0xd8], UR12 ;  /* 0x0000d80c08ff75b2 */ /* 0x0008620008000100 */
[----:B------:R4:W1:Y:S02]  /*0af0*/  SYNCS.EXCH.64 URZ, [UR8+0xe8], UR14 ;  /* 0x0000e80e08ff75b2 */ /* 0x0008640008000100 */
[----:B----4-:R-:W-:Y:S01]  /*0b00*/  NOP ;  /* 0x0000000000007918 */ /* 0x010fe20000000000 */
.L_x_13:
[----:B------:R-:W4:Y:S01]  /*0b10*/  SHFL.IDX PT, R0, R74, RZ, 0x1f ;  /* 0x00001fff4a007589 */ /* 0x000f2200000e0000 */
[----:B------:R-:W-:Y:S01]  /*0b20*/  NOP ;  /* 0x0000000000007918 */ /* 0x000fe20000000000 */
[----:B----4-:R-:W-:-:S13]  /*0b30*/  ISETP.NE.AND P0, PT, R0, 0x5, PT ;  /* 0x000000050000780c */ /* 0x010fda0003f05270 */
[----:B------:R-:W-:Y:S05]  /*0b40*/  @P0 BRA `(.L_x_14) ;  /* 0x0000000000540947 */ /* 0x000fea0003800000 */
[----:B---3--:R-:W-:Y:S01]  /*0b50*/  UMOV UR9, 0x400 ;  /* 0x0000040000097882 */ /* 0x008fe20000000000 */
[----:B--2---:R-:W-:Y:S01]  /*0b60*/  UMOV UR8, 0x1 ;  /* 0x0000000100087882 */ /* 0x004fe20000000000 */
        /* <DEDUP_REMOVED lines=13> */
[----:B------:R4:W1:Y:S01]  /*0c40*/  SYNCS.EXCH.64 URZ, [UR9+0x118], UR14 ;  /* 0x0001180e09ff75b2 */ /* 0x0008620008000100 */
[----:B------:R4:W1:Y:S01]  /*0c50*/  SYNCS.EXCH.64 URZ, [UR9+0x100], UR12 ;  /* 0x0001000c09ff75b2 */ /* 0x0008620008000100 */
[----:B------:R4:W1:Y:S01]  /*0c60*/  SYNCS.EXCH.64 URZ, [UR9+0x120], UR14 ;  /* 0x0001200e09ff75b2 */ /* 0x0008620008000100 */
[----:B------:R4:W1:Y:S01]  /*0c70*/  SYNCS.EXCH.64 URZ, [UR9+0x108], UR12 ;  /* 0x0001080c09ff75b2 */ /* 0x0008620008000100 */
[----:B------:R4:W1:Y:S02]  /*0c80*/  SYNCS.EXCH.64 URZ, [UR9+0x128], UR14 ;  /* 0x0001280e09ff75b2 */ /* 0x0008640008000100 */
[----:B----4-:R-:W-:Y:S01]  /*0c90*/  NOP ;  /* 0x0000000000007918 */ /* 0x010fe20000000000 */
.L_x_14:
[----:B------:R-:W4:Y:S01]  /*0ca0*/  SHFL.IDX PT, R0, R74, RZ, 0x1f ;  /* 0x00001fff4a007589 */ /* 0x000f2200000e0000 */
[----:B------:R-:W-:Y:S01]  /*0cb0*/  ISETP.NE.OR P1, PT, RZ, UR10, !P1 ;  /* 0x0000000aff007c0c */ /* 0x000fe2000cf25670 */
[----:B------:R-:W-:Y:S01]  /*0cc0*/  NOP ;  /* 0x0000000000007918 */ /* 0x000fe20000000000 */
[----:B----4-:R-:W-:-:S13]  /*0cd0*/  ISETP.NE.AND P0, PT, R0, 0x3, PT ;  /* 0x000000030000780c */ /* 0x010fda0003f05270 */
[----:B------:R-:W-:Y:S05]  /*0ce0*/  @P0 BRA `(.L_x_15) ;  /* 0x0000000000340947 */ /* 0x000fea0003800000 */
[----:B--2---:R-:W-:Y:S01]  /*0cf0*/  UMOV UR8, 0x400 ;  /* 0x0000040000087882 */ /* 0x004fe20000000000 */
[----:B------:R-:W-:Y:S01]  /*0d00*/  UMOV UR6, 0x20 ;  /* 0x0000002000067882 */ /* 0x000fe20000000000 */
[----:B------:R-:W-:Y:S02]  /*0d10*/  ULEA UR8, UR37, UR8, 0x18 ;  /* 0x0000000825087291 */ /* 0x000fe4000f8ec0ff */
[----:B---3--:R-:W-:-:S04]  /*0d20*/  UIADD3 UR12, UPT, UPT, -UR6, 0x100000, URZ ;  /* 0x00100000060c7890 */ /* 0x008fc8000fffe1ff */
[----:B------:R-:W-:Y:S02]  /*0d30*/  USHF.L.U32 UR13, UR12, 0xb, URZ ;  /* 0x0000000b0c0d7899 */ /* 0x000fe400080006ff */
[----:B------:R-:W-:Y:S01]  /*0d40*/  USHF.L.U32 UR12, UR12, 0x1, URZ ;  /* 0x000000010c0c7899 */ /* 0x000fe200080006ff */
[----:B------:R-:W-:Y:S01]  /*0d50*/  ELECT P0, URZ, PT ;  /* 0x0000000000ff782f */ /* 0x000fe20003800000 */
[----:B------:R-:W2:Y:S10]  /*0d60*/  FENCE.VIEW.ASYNC.S ;  /* 0x00000000000073c6 */ /* 0x000eb40000000000 */
[----:B--2---:R4:W2:Y:S01]  /*0d70*/  SYNCS.EXCH.64 URZ, [UR8+0x130], UR12 ;  /* 0x0001300c08ff75b2 */ /* 0x0048a20008000100 */
[----:B------:R4:W3:Y:S01]  /*0d80*/  SYNCS.EXCH.64 URZ, [UR8+0x140], UR12 ;  /* 0x0001400c08ff75b2 */ /* 0x0008e20008000100 */
[----:B------:R4:W1:Y:S01]  /*0d90*/  SYNCS.EXCH.64 URZ, [UR8+0x138], UR12 ;  /* 0x0001380c08ff75b2 */ /* 0x0008620008000100 */
[----:B------:R4:W1:Y:S02]  /*0da0*/  SYNCS.EXCH.64 URZ, [UR8+0x148], UR12 ;  /* 0x0001480c08ff75b2 */ /* 0x0008640008000100 */
[----:B----4-:R-:W-:Y:S01]  /*0db0*/  NOP ;  /* 0x0000000000007918 */ /* 0x010fe20000000000 */
.L_x_15:
[----:B------:R-:W-:Y:S01]  /*0dc0*/  VOTEU.ALL UP1, P1 ;  /* 0x0000000000ff7886 */ /* 0x000fe20000820000 */
[----:B--2---:R-:W2:Y:S01]  /*0dd0*/  LDCU UR8, c[0x0][0x36c] ;  /* 0x00006d80ff0877ac */ /* 0x004ea20008000800 */
[----:B------:R-:W-:Y:S01]  /*0de0*/  NOP ;  /* 0x0000000000007918 */ /* 0x000fe20000000000 */
[----:B------:R-:W-:Y:S01]  /*0df0*/  LOP3.LUT R10, R85, 0x1f, RZ, 0xc0, !PT ;  /* 0x0000001f550a7812 */ /* 0x000fe200078ec0ff */
[----:B---3--:R-:W-:Y:S01]  /*0e00*/  UMOV UR12, 0x20 ;  /* 0x00000020000c7882 */ /* 0x008fe20000000000 */
[----:B------:R-:W-:Y:S01]  /*0e10*/  @!UP1 UMOV UR6, 0x400 ;  /* 0x0000040000069882 */ /* 0x000fe20000000000 */
[----:B------:R-:W-:-:S04]  /*0e20*/  @!UP1 UIADD3 UR12, UPT, UPT, -UR12, 0x100000, URZ ;  /* 0x001000000c0c9890 */ /* 0x000fc8000fffe1ff */
[----:B------:R-:W-:Y:S02]  /*0e30*/  @!UP1 USHF.L.U32 UR13, UR12, 0xb, URZ ;  /* 0x0000000b0c0d9899 */ /* 0x000fe400080006ff */
[----:B------:R-:W-:Y:S02]  /*0e40*/  @!UP1 USHF.L.U32 UR12, UR12, 0x1, URZ ;  /* 0x000000010c0c9899 */ /* 0x000fe400080006ff */
[----:B------:R-:W-:Y:S01]  /*0e50*/  @!UP1 ULEA UR6, UR37, UR6, 0x18 ;  /* 0x0000000625069291 */ /* 0x000fe2000f8ec0ff */
[----:B------:R-:W-:Y:S01]  /*0e60*/  VOTEU.ALL UP1, P1 ;  /* 0x0000000000ff7886 */ /* 0x000fe20000820000 */
[----:B------:R-:W-:Y:S01]  /*0e70*/  UISETP.NE.AND UP4, UPT, UR10, URZ, UPT ;  /* 0x000000ff0a00728c */ /* 0x000fe2000bf85270 */
[----:B------:R-:W3:Y:S09]  /*0e80*/  FENCE.VIEW.ASYNC.S ;  /* 0x00000000000073c6 */ /* 0x000ef20000000000 */
[----:B---3--:R3:W4:Y:S01]  /*0e90*/  @!UP1 SYNCS.EXCH.64 URZ, [UR6+0x150], UR12 ;  /* 0x0001500c06ff95b2 */ /* 0x0087220008000100 */
[----:B--2---:R-:W-:-:S09]  /*0ea0*/  UISETP.EQ.U32.AND UP1, UPT, UR8, 0x1, UPT ;  /* 0x000000010800788c */ /* 0x004fd2000bf22070 */
[----:B------:R-:W-:Y:S05]  /*0eb0*/  BRA.U !UP1, `(.L_x_16) ;  /* 0x0000000109087547 */ /* 0x000fea000b800000 */
[----:B-1--4-:R-:W-:Y:S01]  /*0ec0*/  UCGABAR_ARV ;  /* 0x00000000000079c7 */ /* 0x012fe20008000000 */
[----:B------:R-:W-:Y:S05]  /*0ed0*/  BRA `(.L_x_17) ;  /* 0x0000000000047947 */ /* 0x000fea0003800000 */
.L_x_16:
[----:B-1--4-:R-:W-:Y:S01]  /*0ee0*/  NOP ;  /* 0x0000000000007918 */ /* 0x012fe20000000000 */
.L_x_17:
[----:B------:R-:W1:Y:S01]  /*0ef0*/  S2R R69, SR_CTAID.Y ;  /* 0x0000000000457919 */ /* 0x000e620000002600 */
[----:B------:R-:W-:-:S05]  /*0f00*/  CS2R.32 R68, SR_CgaSize ;  /* 0x0000000000447805 */ /* 0x000fca0000008a00 */
[----:B------:R-:W-:-:S05]  /*0f10*/  IMAD R68, R68, -0xa0, RZ ;  /* 0xffffff6044447824 */ /* 0x000fca00078e02ff */
[----:B---3--:R-:W-:-:S14]  /*0f20*/  R2UR UR6, R68 ;  /* 0x00000000440672ca */ /* 0x008fdc00000e0000 */
[----:B------:R-:W2:Y:S01]  /*0f30*/  LDCU UR6, c[0x0][UR6+0x2b4] ;  /* 0x00005680060677ac */ /* 0x000ea20008000800 */
[----:B------:R-:W-:-:S05]  /*0f40*/  CS2R.32 R0, SR_CgaSize ;  /* 0x0000000000007805 */ /* 0x000fca0000008a00 */
[----:B------:R-:W-:-:S06]  /*0f50*/  IMAD R0, R0, -0xa0, RZ ;  /* 0xffffff6000007824 */ /* 0x000fcc00078e02ff */
[----:B------:R-:W3:Y:S01]  /*0f60*/  LDC R0, c[0x0][R0+0x2a4] ;  /* 0x0000a90000007b82 */ /* 0x000ee20000000800 */
[----:B------:R-:W-:Y:S01]  /*0f70*/  PRMT R8, RZ, 0x7610, R8 ;  /* 0x00007610ff087816 */ /* 0x000fe20000000008 */
[----:B------:R-:W4:Y:S01]  /*0f80*/  S2R R11, SR_CTAID.X ;  /* 0x00000000000b7919 */ /* 0x000f220000002500 */
[----:B------:R-:W-:-:S05]  /*0f90*/  CS2R.32 R68, SR_CgaSize ;  /* 0x0000000000447805 */ /* 0x000fca0000008a00 */
[----:B------:R-:W-:-:S05]  /*0fa0*/  IMAD R68, R68, -0xa0, RZ ;  /* 0xffffff6044447824 */ /* 0x000fca00078e02ff */
[----:B------:R-:W-:-:S14]  /*0fb0*/  R2UR UR8, R68 ;  /* 0x00000000440872ca */ /* 0x000fdc00000e0000 */
[----:B------:R-:W3:Y:S01]  /*0fc0*/  LDCU UR8, c[0x0][UR8+0x2b0] ;  /* 0x00005600080877ac */ /* 0x000ee20008000800 */
[----:B------:R-:W-:Y:S01]  /*0fd0*/  UISETP.NE.AND UP2, UPT, UR10, 0x2, UPT ;  /* 0x000000020a00788c */ /* 0x000fe2000bf45270 */
[----:B------:R-:W2:Y:S01]  /*0fe0*/  LDC R9, c[0x0][0xb24] ;  /* 0x0002c900ff097b82 */ /* 0x000ea20000000800 */
[----:B------:R-:W-:-:S05]  /*0ff0*/  CS2R.32 R2, SR_CgaSize ;  /* 0x0000000000027805 */ /* 0x000fca0000008a00 */
[----:B------:R-:W-:-:S06]  /*1000*/  IMAD R2, R2, -0xa0, RZ ;  /* 0xffffff6002027824 */ /* 0x000fcc00078e02ff */
[----:B------:R-:W3:Y:S08]  /*1010*/  LDC R2, c[0x0][R2+0x2a0] ;  /* 0x0000a80002027b82 */ /* 0x000ef00000000800 */
[----:B------:R-:W3:Y:S01]  /*1020*/  LDC R26, c[0x0][0xb24] ;  /* 0x0002c900ff1a7b82 */ /* 0x000ee20000000800 */
[----:B-1----:R-:W-:-:S07]  /*1030*/  I2FP.F32.U32 R3, R69 ;  /* 0x0000004500037245 */ /* 0x002fce0000201000 */
[----:B------:R-:W1:Y:S01]  /*1040*/  S2UR UR36, SR_CTAID.Z ;  /* 0x00000000002479c3 */ /* 0x000e620000002700 */
[----:B--2---:R-:W-:Y:S01]  /*1050*/  ISETP.GE.AND P0, PT, R9, 0x1, PT ;  /* 0x000000010900780c */ /* 0x004fe20003f06270 */
[----:B----4-:R-:W-:Y:S01]  /*1060*/  IMAD.MOV.U32 R63, RZ, RZ, R11 ;  /* 0x000000ffff3f7224 */ /* 0x010fe200078e000b */
[----:B------:R-:W-:Y:S01]  /*1070*/  I2FP.F32.U32 R4, R11 ;  /* 0x0000000b00047245 */ /* 0x000fe20000201000 */
[----:B------:R-:W-:Y:S01]  /*1080*/  FMUL R3, R3, UR6 ;  /* 0x0000000603037c20 */ /* 0x000fe20008400000 */
[----:B------:R-:W2:Y:S03]  /*1090*/  LDCU UR6, c[0x0][0xb30] ;  /* 0x00016600ff0677ac */ /* 0x000ea60008000800 */
[----:B---3--:R-:W-:Y:S01]  /*10a0*/  FMUL R4, R4, UR8 ;  /* 0x0000000804047c20 */ /* 0x008fe20008400000 */
[----:B------:R-:W3:Y:S08]  /*10b0*/  F2I.U32.TRUNC.NTZ R62, R3 ;  /* 0x00000003003e7305 */ /* 0x000ef0000020f000 */
[----:B------:R-:W4:Y:S01]  /*10c0*/  F2I.U32.TRUNC.NTZ R68, R4 ;  /* 0x0000000400447305 */ /* 0x000f22000020f000 */
[----:B--2---:R-:W-:Y:S01]  /*10d0*/  UISETP.NE.AND UP3, UPT, UR6, 0x1, UPT ;  /* 0x000000010600788c */ /* 0x004fe2000bf65270 */
[----:B---3--:R-:W-:-:S05]  /*10e0*/  IADD3 R62, PT, PT, -R62, RZ, RZ ;  /* 0x000000ff3e3e7210 */ /* 0x008fca0007ffe1ff */
[----:B------:R-:W-:Y:S01]  /*10f0*/  IMAD R62, R0, R62, R69 ;  /* 0x0000003e003e7224 */ /* 0x000fe200078e0245 */
[----:B------:R-:W-:Y:S01]  /*1100*/  PRMT R0, RZ, 0x7610, R0 ;  /* 0x00007610ff007816 */ /* 0x000fe20000000000 */
[----:B----4-:R-:W-:-:S04]  /*1110*/  IMAD.MOV R68, RZ, RZ, -R68 ;  /* 0x000000ffff447224 */ /* 0x010fc800078e0a44 */
[----:B------:R-:W-:Y:S01]  /*1120*/  IMAD R68, R2, R68, R11 ;  /* 0x0000004402447224 */ /* 0x000fe200078e020b */
[----:B-1----:R-:W-:Y:S06]  /*1130*/  BRA.U UP4, `(.L_x_18) ;  /* 0x0000000104247547 */ /* 0x002fec000b800000 */
[----:B------:R-:W-:Y:S01]  /*1140*/  ISETP.NE.AND P1, PT, R62, RZ, PT ;  /* 0x000000ff3e00720c */ /* 0x000fe20003f25270 */
[----:B------:R-:W-:Y:S01]  /*1150*/  IMAD.MOV.U32 R0, RZ, RZ, 0x3 ;  /* 0x00000003ff007424 */ /* 0x000fe200078e00ff */
[C---:B------:R-:W-:Y:S02]  /*1160*/  LOP3.LUT R3, R68.reuse, 0xfffffffe, RZ, 0xc0, !PT ;  /* 0xfffffffe44037812 */ /* 0x040fe400078ec0ff */
[----:B------:R-:W-:Y:S02]  /*1170*/  ISETP.LT.U32.OR P1, PT, R68, 0x2, !P1 ;  /* 0x000000024400780c */ /* 0x000fe40004f21470 */
[----:B------:R-:W-:Y:S02]  /*1180*/  SHF.L.U32 R0, R0, R3, RZ ;  /* 0x0000000300007219 */ /* 0x000fe400000006ff */
[----:B------:R-:W-:Y:S02]  /*1190*/  SEL R5, RZ, 0x1, !P1 ;  /* 0x00000001ff057807 */ /* 0x000fe40004800000 */
[----:B------:R-:W-:-:S05]  /*11a0*/  SEL R2, RZ, 0x2, !P1 ;  /* 0x00000002ff027807 */ /* 0x000fca0004800000 */
[----:B------:R-:W-:-:S05]  /*11b0*/  IMAD.IADD R2, R5, 0x1, R2 ;  /* 0x0000000105027824 */ /* 0x000fca00078e0202 */
[----:B------:R-:W-:Y:S02]  /*11c0*/  PRMT R8, R2, 0x7610, R8 ;  /* 0x0000761002087816 */ /* 0x000fe40000000008 */
.L_x_18:
[----:B------:R-:W-:Y:S05]  /*11d0*/  @!P0 BRA `(.L_x_19) ;  /* 0x0000000000b88947 */ /* 0x000fea0003800000 */
[----:B------:R-:W1:Y:S01]  /*11e0*/  LDC.64 R4, c[0x0][0xb18] ;  /* 0x0002c600ff047b82 */ /* 0x000e620000000a00 */
[----:B------:R-:W-:-:S07]  /*11f0*/  ISETP.NE.AND P0, PT, R9, 0x1, PT ;  /* 0x000000010900780c */ /* 0x000fce0003f05270 */
[----:B------:R-:W2:Y:S08]  /*1200*/  LDC R14, c[0x0][0xb0c] ;  /* 0x0002c300ff0e7b82 */ /* 0x000eb00000000800 */
[----:B------:R-:W3:Y:S08]  /*1210*/  LDC R13, c[0x0][0x370] ;  /* 0x0000dc00ff0d7b82 */ /* 0x000ef00000000800 */
[----:B------:R-:W4:Y:S01]  /*1220*/  LDC R16, c[0x0][0x374] ;  /* 0x0000dd00ff107b82 */ /* 0x000f220000000800 */
[----:B-1----:R-:W-:-:S07]  /*1230*/  ISETP.NE.AND P1, PT, R4, 0x1, PT ;  /* 0x000000010400780c */ /* 0x002fce0003f25270 */
[----:B------:R-:W3:Y:S01]  /*1240*/  LDC.64 R6, c[0x0][0xb10] ;  /* 0x0002c400ff067b82 */ /* 0x000ee20000000a00 */
[----:B--2---:R-:W-:-:S07]  /*1250*/  ISETP.NE.AND P2, PT, R14, 0x1, PT ;  /* 0x000000010e00780c */ /* 0x004fce0003f45270 */
[----:B------:R-:W1:Y:S08]  /*1260*/  LDC R12, c[0x0][0xb20] ;  /* 0x0002c800ff0c7b82 */ /* 0x000e700000000800 */
[----:B------:R-:W2:Y:S01]  /*1270*/  LDC.64 R2, c[0x0][0xb28] ;  /* 0x0002ca00ff027b82 */ /* 0x000ea20000000a00 */
[----:B----4-:R-:W-:-:S04]  /*1280*/  IMAD.HI.U32 R15, R16, R5, RZ ;  /* 0x00000005100f7227 */ /* 0x010fc800078e00ff */
[----:B------:R-:W-:-:S04]  /*1290*/  IMAD.HI.U32 R5, R69, R5, RZ ;  /* 0x0000000545057227 */ /* 0x000fc800078e00ff */
[----:B---3--:R-:W-:-:S04]  /*12a0*/  IMAD.HI.U32 R18, R13, R6, RZ ;  /* 0x000000060d127227 */ /* 0x008fc800078e00ff */
[----:B------:R-:W-:Y:S01]  /*12b0*/  IMAD.HI.U32 R20, R11, R6, RZ ;  /* 0x000000060b147227 */ /* 0x000fe200078e00ff */
[-C--:B------:R-:W-:Y:S02]  /*12c0*/  @P2 SHF.R.U32.HI R13, RZ, R7.reuse, R18 ;  /* 0x00000007ff0d2219 */ /* 0x080fe40000011612 */
[-C--:B-1----:R-:W-:Y:S02]  /*12d0*/  @P1 SHF.R.U32.HI R16, RZ, R12.reuse, R15 ;  /* 0x0000000cff101219 */ /* 0x082fe4000001160f */
[----:B------:R-:W-:Y:S02]  /*12e0*/  SHF.R.U32.HI R12, RZ, R12, R5 ;  /* 0x0000000cff0c7219 */ /* 0x000fe40000011605 */
[----:B------:R-:W-:Y:S02]  /*12f0*/  SHF.R.U32.HI R20, RZ, R7, R20 ;  /* 0x00000007ff147219 */ /* 0x000fe40000011614 */
[----:B------:R-:W-:Y:S01]  /*1300*/  SEL R5, R69, R12, !P1 ;  /* 0x0000000c45057207 */ /* 0x000fe20004800000 */
[----:B--2---:R-:W-:Y:S01]  /*1310*/  IMAD.HI.U32 R18, R16, R2, RZ ;  /* 0x0000000210127227 */ /* 0x004fe200078e00ff */
[----:B------:R-:W-:-:S02]  /*1320*/  SEL R63, R11, R20, !P2 ;  /* 0x000000140b3f7207 */ /* 0x000fc40005000000 */
[----:B------:R-:W-:Y:S01]  /*1330*/  IADD3 R7, PT, PT, -R5, RZ, RZ ;  /* 0x000000ff05077210 */ /* 0x000fe20007ffe1ff */
[----:B------:R-:W-:Y:S01]  /*1340*/  IMAD.HI.U32 R6, R13, R2, RZ ;  /* 0x000000020d067227 */ /* 0x000fe200078e00ff */
[----:B------:R-:W-:-:S03]  /*1350*/  @P0 SHF.R.U32.HI R16, RZ, R3, R18 ;  /* 0x00000003ff100219 */ /* 0x000fc60000011612 */
[----:B------:R-:W-:Y:S01]  /*1360*/  IMAD R7, R4, R7, R69 ;  /* 0x0000000704077224 */ /* 0x000fe200078e0245 */
[----:B------:R-:W-:Y:S01]  /*1370*/  @P0 SHF.R.U32.HI R13, RZ, R3, R6 ;  /* 0x00000003ff0d0219 */ /* 0x000fe20000011606 */
[----:B------:R-:W-:-:S04]  /*1380*/  IMAD R16, R16, R9, RZ ;  /* 0x0000000910107224 */ /* 0x000fc800078e02ff */
[----:B------:R-:W-:Y:S01]  /*1390*/  IMAD R6, R13, R9, RZ ;  /* 0x000000090d067224 */ /* 0x000fe200078e02ff */
[----:B------:R-:W-:-:S04]  /*13a0*/  ISETP.GE.AND P1, PT, R5, R16, PT ;  /* 0x000000100500720c */ /* 0x000fc80003f26270 */
[----:B------:R-:W-:Y:S01]  /*13b0*/  ISETP.GE.OR P1, PT, R63, R6, P1 ;  /* 0x000000063f00720c */ /* 0x000fe20000f26670 */
[----:B------:R-:W-:-:S05]  /*13c0*/  IMAD.HI.U32 R6, R5, R2, RZ ;  /* 0x0000000205067227 */ /* 0x000fca00078e00ff */
[----:B------:R-:W-:-:S04]  /*13d0*/  SHF.R.U32.HI R6, RZ, R3, R6 ;  /* 0x00000003ff067219 */ /* 0x000fc80000011606 */
[----:B------:R-:W-:-:S03]  /*13e0*/  SEL R6, R5, R6, !P0 ;  /* 0x0000000605067207 */ /* 0x000fc60004000000 */
[----:B------:R-:W-:Y:S01]  /*13f0*/  @!P1 IMAD.HI.U32 R12, R63, R2, RZ ;  /* 0x000000023f0c9227 */ /* 0x000fe200078e00ff */
[----:B------:R-:W-:-:S04]  /*1400*/  IADD3 R2, PT, PT, -R6, RZ, RZ ;  /* 0x000000ff06027210 */ /* 0x000fc80007ffe1ff */
[----:B------:R-:W-:Y:S01]  /*1410*/  @!P1 SHF.R.U32.HI R12, RZ, R3, R12 ;  /* 0x00000003ff0c9219 */ /* 0x000fe2000001160c */
[----:B------:R-:W-:-:S03]  /*1420*/  IMAD R2, R9, R2, R5 ;  /* 0x0000000209027224 */ /* 0x000fc600078e0205 */
[----:B------:R-:W-:-:S05]  /*1430*/  @!P1 SEL R3, R63, R12, !P0 ;  /* 0x0000000c3f039207 */ /* 0x000fca0004000000 */
[--C-:B------:R-:W-:Y:S02]  /*1440*/  @!P1 IMAD.IADD R6, R6, 0x1, -R3.reuse ;  /* 0x0000000106069824 */ /* 0x100fe400078e0a03 */
[----:B------:R-:W-:Y:S01]  /*1450*/  @!P1 IMAD R3, R2, R13, R3 ;  /* 0x0000000d02039224 */ /* 0x000fe200078e0203 */
[----:B------:R-:W-:Y:S01]  /*1460*/  IADD3 R2, PT, PT, -R63, RZ, RZ ;  /* 0x000000ff3f027210 */ /* 0x000fe20007ffe1ff */
[----:B------:R-:W-:Y:S02]  /*1470*/  @!P1 IMAD R5, R6, R9, R63 ;  /* 0x0000000906059224 */ /* 0x000fe400078e023f */
[----:B------:R-:W-:Y:S02]  /*1480*/  @!P1 IMAD.MOV.U32 R63, RZ, RZ, R3 ;  /* 0x000000ffff3f9224 */ /* 0x000fe400078e0003 */
[----:B------:R-:W-:Y:S02]  /*1490*/  IMAD R2, R14, R2, R11 ;  /* 0x000000020e027224 */ /* 0x000fe400078e020b */
[----:B------:R-:W-:-:S02]  /*14a0*/  IMAD R69, R5, R4, R7 ;  /* 0x0000000405457224 */ /* 0x000fc400078e0207 */
[----:B------:R-:W-:Y:S02]  /*14b0*/  IMAD R63, R63, R14, R2 ;  /* 0x0000000e3f3f7224 */ /* 0x000fe400078e0202 */
.L_x_19:
[----:B------:R-:W-:Y:S05]  /*14c0*/  BRA.U UP3, `(.L_x_20) ;  /* 0x0000000103407547 */ /* 0x000fea000b800000 */
[----:B------:R-:W1:Y:S08]  /*14d0*/  LDC.64 R2, c[0x0][0xb18] ;  /* 0x0002c600ff027b82 */ /* 0x000e700000000a00 */
[----:B------:R-:W2:Y:S08]  /*14e0*/  LDC.64 R4, c[0x0][0xb10] ;  /* 0x0002c400ff047b82 */ /* 0x000eb00000000a00 */
[----:B------:R-:W3:Y:S08]  /*14f0*/  LDC R6, c[0x0][0xb20] ;  /* 0x0002c800ff067b82 */ /* 0x000ef00000000800 */
[----:B------:R-:W4:Y:S01]  /*1500*/  LDC R12, c[0x0][0xb0c] ;  /* 0x0002c300ff0c7b82 */ /* 0x000f220000000800 */
[----:B-1----:R-:W-:Y:S01]  /*1510*/  IMAD.HI.U32 R3, R69, R3, RZ ;  /* 0x0000000345037227 */ /* 0x002fe200078e00ff */
[----:B------:R-:W-:-:S03]  /*1520*/  ISETP.NE.AND P0, PT, R2, 0x1, PT ;  /* 0x000000010200780c */ /* 0x000fc60003f05270 */
[----:B--2---:R-:W-:-:S05]  /*1530*/  IMAD.HI.U32 R4, R63, R4, RZ ;  /* 0x000000043f047227 */ /* 0x004fca00078e00ff */
[----:B------:R-:W-:Y:S02]  /*1540*/  SHF.R.U32.HI R4, RZ, R5, R4 ;  /* 0x00000005ff047219 */ /* 0x000fe40000011604 */
[----:B---3--:R-:W-:-:S04]  /*1550*/  SHF.R.U32.HI R6, RZ, R6, R3 ;  /* 0x00000006ff067219 */ /* 0x008fc80000011603 */
[----:B------:R-:W-:Y:S02]  /*1560*/  SEL R3, R69, R6, !P0 ;  /* 0x0000000645037207 */ /* 0x000fe40004000000 */
[----:B----4-:R-:W-:-:S04]  /*1570*/  ISETP.NE.AND P1, PT, R12, 0x1, PT ;  /* 0x000000010c00780c */ /* 0x010fc80003f25270 */
[----:B------:R-:W-:-:S05]  /*1580*/  SEL R6, R63, R4, !P1 ;  /* 0x000000043f067207 */ /* 0x000fca0004800000 */
[----:B------:R-:W-:Y:S02]  /*1590*/  IMAD.IADD R4, R3, 0x1, -R6 ;  /* 0x0000000103047824 */ /* 0x000fe400078e0a06 */
[----:B------:R-:W-:Y:S02]  /*15a0*/  IMAD.IADD R3, R6, 0x1, -R3 ;  /* 0x0000000106037824 */ /* 0x000fe400078e0a03 */
[----:B------:R-:W-:Y:S02]  /*15b0*/  IMAD R63, R4, R12, R63 ;  /* 0x0000000c043f7224 */ /* 0x000fe400078e023f */
[----:B------:R-:W-:Y:S02]  /*15c0*/  IMAD R69, R3, R2, R69 ;  /* 0x0000000203457224 */ /* 0x000fe400078e0245 */
.L_x_20:
[----:B------:R-:W-:Y:S05]  /*15d0*/  BRA.U !UP1, `(.L_x_21) ;  /* 0x00000001090c7547 */ /* 0x000fea000b800000 */
[----:B------:R-:W-:Y:S01]  /*15e0*/  UCGABAR_WAIT ;  /* 0x0000000000007dc7 */ /* 0x000fe20008000000 */
[----:B------:R-:W-:Y:S01]  /*15f0*/  CCTL.IVALL ;  /* 0x00000000ff00798f */ /* 0x000fe20002000000 */
[----:B------:R-:W-:Y:S05]  /*1600*/  BRA `(.L_x_22) ;  /* 0x0000000000047947 */ /* 0x000fea0003800000 */
.L_x_21:
[----:B------:R-:W-:Y:S06]  /*1610*/  BAR.SYNC.DEFER_BLOCKING 0x0 ;  /* 0x0000000000007b1d */ /* 0x000fec0000010000 */
.L_x_22:
[----:B------:R-:W-:Y:S05]  /*1620*/  BRA.U UP2, `(.L_x_23) ;  /* 0x0000001502e87547 */ /* 0x000fea000b800000 */
[----:B------:R-:W1:Y:S01]  /*1630*/  LDCU UR15, c[0x0][0x38c] ;  /* 0x00007180ff0f77ac */ /* 0x000e620008000800 */
[----:B------:R-:W2:Y:S01]  /*1640*/  LDC R9, c[0x0][0x370] ;  /* 0x0000dc00ff097b82 */ /* 0x000ea20000000800 */
[C---:B------:R-:W-:Y:S01]  /*1650*/  IMAD.SHL.U32 R17, R11.reuse, 0x10, RZ ;  /* 0x000000100b117824 */ /* 0x040fe200078e00ff */
[----:B------:R-:W-:Y:S01]  /*1660*/  PLOP3.LUT P1, PT, PT, PT, UP5, 0x80, 0x8 ;  /* 0x000000000008781c */ /* 0x000fe20003f2f058 */
[----:B------:R-:W-:Y:S01]  /*1670*/  HFMA2 R15, -RZ, RZ, 0, 5.9604644775390625e-08 ;  /* 0x00000001ff0f7431 */ /* 0x000fe200000001ff */
[----:B------:R-:W-:Y:S01]  /*1680*/  UISETP.NE.AND UP1, UPT, UR10, URZ, UPT ;  /* 0x000000ff0a00728c */ /* 0x000fe2000bf25270 */
[----:B------:R-:W-:Y:S01]  /*1690*/  HFMA2 R12, -RZ, RZ, 0, 0 ;  /* 0x00000000ff0c7431 */ /* 0x000fe200000001ff */
[----:B------:R-:W-:Y:S01]  /*16a0*/  ISETP.NE.AND P4, PT, R10, RZ, P5 ;  /* 0x000000ff0a00720c */ /* 0x000fe20002f85270 */
[----:B------:R-:W-:Y:S01]  /*16b0*/  IMAD.SHL.U32 R16, R11, 0x40, RZ ;  /* 0x000000400b107824 */ /* 0x000fe200078e00ff */
[----:B------:R-:W3:Y:S01]  /*16c0*/  LDC R0, c[0x0][0x374] ;  /* 0x0000dd00ff007b82 */ /* 0x000ee20000000800 */
[----:B------:R-:W-:Y:S01]  /*16d0*/  PLOP3.LUT P1, PT, P1, PT, PT, 0x8, 0x80 ;  /* 0x000000000080781c */ /* 0x000fe20000f2e170 */
[----:B------:R-:W-:Y:S01]  /*16e0*/  IMAD.MOV.U32 R14, RZ, RZ, RZ ;  /* 0x000000ffff0e7224 */ /* 0x000fe200078e00ff */
[----:B------:R-:W-:Y:S01]  /*16f0*/  MOV R8, 0x1 ;  /* 0x0000000100087802 */ /* 0x000fe20000000f00 */
[----:B------:R-:W-:Y:S01]  /*1700*/  IMAD.MOV.U32 R10, RZ, RZ, RZ ;  /* 0x000000ffff0a7224 */ /* 0x000fe200078e00ff */
[----:B------:R-:W-:Y:S01]  /*1710*/  LOP3.LUT R17, R17, 0x10, RZ, 0xc0, !PT ;  /* 0x0000001011117812 */ /* 0x000fe200078ec0ff */
[----:B------:R-:W4:Y:S01]  /*1720*/  LDCU.64 UR30, c[0x0][0x348] ;  /* 0x00006900ff1e77ac */ /* 0x000f220008000a00 */
[----:B-1----:R-:W-:-:S02]  /*1730*/  UIADD3 UR4, UPT, UPT, UR15, 0x7f, URZ ;  /* 0x0000007f0f047890 */ /* 0x002fc4000fffe0ff */
[----:B------:R-:W-:Y:S02]  /*1740*/  USEL UR7, UR7, 0x2, UP1 ;  /* 0x0000000207077887 */ /* 0x000fe40008800000 */
[----:B------:R-:W-:Y:S01]  /*1750*/  USHF.R.S32.HI UR22, URZ, 0x1f, UR4 ;  /* 0x0000001fff167899 */ /* 0x000fe20008011404 */
[----:B------:R-:W-:-:S03]  /*1760*/  UMOV UR13, URZ ;  /* 0x000000ff000d7c82 */ /* 0x000fc60008000000 */
[----:B------:R-:W-:Y:S02]  /*1770*/  ULEA.HI UR22, UR22, UR4, URZ, 0x7 ;  /* 0x0000000416167291 */ /* 0x000fe4000f8f38ff */
[----:B------:R-:W-:Y:S02]  /*1780*/  UIADD3 UR4, UPT, UPT, UR15, -0x1, URZ ;  /* 0xffffffff0f047890 */ /* 0x000fe4000fffe0ff */
[----:B------:R-:W-:Y:S02]  /*1790*/  USHF.R.S32.HI UR22, URZ, 0x7, UR22 ;  /* 0x00000007ff167899 */ /* 0x000fe40008011416 */
[----:B------:R-:W-:Y:S02]  /*17a0*/  UISETP.GE.U32.AND UP2, UPT, UR4, -0xff, UPT ;  /* 0xffffff010400788c */ /* 0x000fe4000bf46070 */
[----:B------:R-:W-:Y:S02]  /*17b0*/  UISETP.LT.U32.AND UP0, UPT, UR22, 0xa, UPT ;  /* 0x0000000a1600788c */ /* 0x000fe4000bf01070 */
[----:B------:R-:W-:-:S02]  /*17c0*/  UIADD3 UR15, UPT, UPT, UR15, 0xfe, URZ ;  /* 0x000000fe0f0f7890 */ /* 0x000fc4000fffe0ff */
[----:B------:R-:W-:-:S04]  /*17d0*/  USEL UR21, UR22, 0xa, UP0 ;  /* 0x0000000a16157887 */ /* 0x000fc80008000000 */
[----:B------:R-:W-:Y:S02]  /*17e0*/  UIADD3 UR6, UPT, UPT, UR21, -0x1, URZ ;  /* 0xffffffff15067890 */ /* 0x000fe4000fffe0ff */
[----:B------:R-:W-:Y:S02]  /*17f0*/  @UP2 UIADD3 UR6, UPT, UPT, UR21, URZ, URZ ;  /* 0x000000ff15062290 */ /* 0x000fe4000fffe0ff */
[----:B------:R-:W-:Y:S02]  /*1800*/  UIADD3 UR14, UPT, UPT, UR22, -UR21, URZ ;  /* 0x80000015160e7290 */ /* 0x000fe4000fffe0ff */
[----:B------:R-:W-:Y:S02]  /*1810*/  UIADD3 UR5, UPT, UPT, UR6, 0x1, URZ ;  /* 0x0000000106057890 */ /* 0x000fe4000fffe0ff */
[----:B--2-4-:R-:W-:-:S12]  /*1820*/  UIADD3 UR6, UPT, UPT, -UR6, URZ, URZ ;  /* 0x000000ff06067290 */ /* 0x014fd8000fffe1ff */
.L_x_43:
[----:B------:R-:W-:Y:S01]  /*1830*/  UISETP.NE.AND UP0, UPT, UR37, URZ, UPT ;  /* 0x000000ff2500728c */ /* 0x000fe2000bf05270 */
[----:B------:R-:W1:Y:S08]  /*1840*/  S2UR UR37, SR_CgaCtaId ;  /* 0x00000000002579c3 */ /* 0x000e700000008800 */
[----:B------:R-:W-:Y:S05]  /*1850*/  BRA.U UP0, `(.L_x_24) ;  /* 0x0000000100347547 */ /* 0x000fea000b800000 */
[----:B------:R-:W2:Y:S01]  /*1860*/  S2R R2, SR_CgaCtaId ;  /* 0x0000000000027919 */ /* 0x000ea20000008800 */
[----:B------:R-:W-:-:S04]  /*1870*/  MOV R3, 0x400 ;  /* 0x0000040000037802 */ /* 0x000fc80000000f00 */
[----:B--2---:R-:W-:Y:S02]  /*1880*/  LEA R3, R2, R3, 0x18 ;  /* 0x0000000302037211 */ /* 0x004fe400078ec0ff */
[----:B------:R-:W-:-:S03]  /*1890*/  SHF.L.U32 R2, R8, 0x1f, RZ ;  /* 0x0000001f08027819 */ /* 0x000fc600000006ff */
[----:B------:R-:W-:-:S04]  /*18a0*/  IMAD R3, R10, 0x8, R3 ;  /* 0x000000080a037824 */ /* 0x000fc800078e0203 */
[----:B------:R-:W2:Y:S02]  /*18b0*/  SYNCS.PHASECHK.TRANS64.TRYWAIT P0, [R3+URZ+0x140], R2 ;  /* 0x00014002030075a7 */ /* 0x000ea400080011ff */
[----:B--2---:R-:W-:Y:S05]  /*18c0*/  @!P0 BRA `(.L_x_25) ;  /* 0x0000005400748947 */ /* 0x004fea0003800000 */
.L_x_127:
[----:B------:R-:W-:Y:S01]  /*18d0*/  VIADD R10, R10, 0x1 ;  /* 0x000000010a0a7836 */ /* 0x000fe20000000000 */
[----:B------:R2:W-:Y:S04]  /*18e0*/  SYNCS.ARRIVE.TRANS64.A1T0 RZ, [R3+URZ+0x130], RZ ;  /* 0x000130ff03ff79a7 */ /* 0x0005e800081000ff */
[----:B------:R-:W-:-:S04]  /*18f0*/  ISETP.NE.AND P0, PT, R10, 0x2, PT ;  /* 0x000000020a00780c */ /* 0x000fc80003f05270 */
[----:B------:R-:W-:Y:S02]  /*1900*/  SEL R10, R10, RZ, P0 ;  /* 0x000000ff0a0a7207 */ /* 0x000fe40000000000 */
[----:B--2---:R-:W-:-:S04]  /*1910*/  SEL R3, RZ, 0x1, P0 ;  /* 0x00000001ff037807 */ /* 0x004fc80000000000 */
[----:B------:R-:W-:-:S07]  /*1920*/  LOP3.LUT R8, R8, R3, RZ, 0x3c, !PT ;  /* 0x0000000308087212 */ /* 0x000fce00078e3cff */
.L_x_24:
[----:B------:R-:W-:Y:S01]  /*1930*/  UMOV UR4, 0x400 ;  /* 0x0000040000047882 */ /* 0x000fe20000000000 */
[----:B------:R-:W-:Y:S01]  /*1940*/  LEA.HI R3, R63, R63, RZ, 0x1 ;  /* 0x0000003f3f037211 */ /* 0x000fe200078f08ff */
[----:B-1----:R-:W-:Y:S01]  /*1950*/  ULEA UR4, UR37, UR4, 0x18 ;  /* 0x0000000425047291 */ /* 0x002fe2000f8ec0ff */
[----:B------:R-:W-:Y:S01]  /*1960*/  SHF.L.U32 R2, R15, 0x1f, RZ ;  /* 0x0000001f0f027819 */ /* 0x000fe200000006ff */
[----:B------:R-:W-:Y:S01]  /*1970*/  UISETP.GE.U32.AND UP0, UPT, UR15, 0xff, UPT ;  /* 0x000000ff0f00788c */ /* 0x000fe2000bf06070 */
[----:B------:R-:W-:Y:S01]  /*1980*/  R2UR UR35, R16 ;  /* 0x00000000102372ca */ /* 0x000fe200000e0000 */
[----:B------:R-:W-:Y:S01]  /*1990*/  ULEA UR8, UR13, UR4, 0x3 ;  /* 0x000000040d087291 */ /* 0x000fe2000f8e18ff */
[----:B------:R-:W-:Y:S01]  /*19a0*/  IMAD.SHL.U32 R3, R3, 0x40, RZ ;  /* 0x0000004003037824 */ /* 0x000fe200078e00ff */
[----:B------:R-:W-:Y:S01]  /*19b0*/  R2UR UR19, R17 ;  /* 0x00000000111372ca */ /* 0x000fe200000e0000 */
[----:B------:R-:W-:-:S03]  /*19c0*/  UMOV UR23, URZ ;  /* 0x000000ff00177c82 */ /* 0x000fc60008000000 */
[----:B------:R-:W-:-:S03]  /*19d0*/  LOP3.LUT R3, R3, 0xffffff80, RZ, 0xc0, !PT ;  /* 0xffffff8003037812 */ /* 0x000fc600078ec0ff */
[----:B------:R1:W2:Y:S01]  /*19e0*/  SYNCS.PHASECHK.TRANS64.TRYWAIT P0, [UR8+0x50], R2 ;  /* 0x00005002ff0075a7 */ /* 0x0002a20008001108 */
[----:B------:R-:W-:Y:S02]  /*19f0*/  R2UR UR9, R3 ;  /* 0x00000000030972ca */ /* 0x000fe400000e0000 */
[----:B------:R-:W-:-:S11]  /*1a00*/  R2UR UR8, R69 ;  /* 0x00000000450872ca */ /* 0x000fd600000e0000 */
[----:B------:R-:W-:Y:S02]  /*1a10*/  ULOP3.LUT UR35, UR9, 0x40, UR35, 0xf8, !UPT ;  /* 0x0000004009237892 */ /* 0x000fe4000f8ef823 */
[----:B------:R-:W-:Y:S01]  /*1a20*/  ULEA UR19, UR8, UR19, 0x5 ;  /* 0x0000001308137291 */ /* 0x000fe2000f8e28ff */
[----:B------:R-:W-:Y:S11]  /*1a30*/  BRA.U !UP0, `(.L_x_26) ;  /* 0x0000000108f07547 */ /* 0x000ff6000b800000 */
[----:B------:R-:W-:Y:S01]  /*1a40*/  UMOV UR29, UR6 ;  /* 0x00000006001d7c82 */ /* 0x000fe20008000000 */
[----:B------:R-:W-:Y:S01]  /*1a50*/  UMOV UR44, UR13 ;  /* 0x0000000d002c7c82 */ /* 0x000fe20008000000 */
[----:B------:R-:W-:-:S05]  /*1a60*/  UMOV UR26, 0x40 ;  /* 0x00000040001a7882 */ /* 0x000fca0000000000 */
.L_x_32:
[----:B------:R-:W-:Y:S01]  /*1a70*/  ULEA UR33, UR44, UR4, 0x3 ;  /* 0x000000042c217291 */ /* 0x000fe2000f8e18ff */
[----:B------:R-:W-:Y:S01]  /*1a80*/  @P5 MOV R3, 0xa000 ;  /* 0x0000a00000035802 */ /* 0x000fe20000000f00 */
[----:B-12---:R-:W-:Y:S10]  /*1a90*/  @P0 BRA `(.L_x_27) ;  /* 0x00000000000c0947 */ /* 0x006ff40003800000 */
[----:B------:R-:W-:-:S04]  /*1aa0*/  SHF.L.U32 R5, R15, 0x1f, RZ ;  /* 0x0000001f0f057819 */ /* 0x000fc800000006ff */
[----:B------:R-:W2:Y:S02]  /*1ab0*/  SYNCS.PHASECHK.TRANS64.TRYWAIT P0, [UR33+0x50], R5 ;  /* 0x00005005ff0075a7 */ /* 0x000ea40008001121 */
[----:B--2---:R-:W-:Y:S05]  /*1ac0*/  @!P0 BRA `(.L_x_28) ;  /* 0x0000005400088947 */ /* 0x004fea0003800000 */
.L_x_27:
[----:B------:R2:W-:Y:S01]  /*1ad0*/  @P5 SYNCS.ARRIVE.TRANS64 RZ, [UR33], R3 ;  /* 0x00000003ffff59a7 */ /* 0x0005e20008000021 */
[----:B------:R-:W-:Y:S02]  /*1ae0*/  ULOP3.LUT UR8, UR7, 0x2, URZ, 0xfc, !UPT ;  /* 0x0000000207087892 */ /* 0x000fe4000f8efcff */
[----:B------:R-:W-:Y:S02]  /*1af0*/  UIADD3 UR29, UPT, UPT, UR29, 0x1, URZ ;  /* 0x000000011d1d7890 */ /* 0x000fe4000fffe0ff */
[----:B------:R-:W-:Y:S02]  /*1b00*/  UISETP.NE.AND UP0, UPT, UR8, 0x2, UPT ;  /* 0x000000020800788c */ /* 0x000fe4000bf05270 */
[----:B------:R-:W-:-:S07]  /*1b10*/  UISETP.NE.AND UP2, UPT, UR29, 0x1, UPT ;  /* 0x000000011d00788c */ /* 0x000fce000bf45270 */
[----:B------:R-:W-:Y:S05]  /*1b20*/  BRA.U UP0, `(.L_x_29) ;  /* 0x0000000100047547 */ /* 0x000fea000b800000 */
[----:B------:R-:W-:Y:S05]  /*1b30*/  BPT.TRAP 0x1 ;  /* 0x000000040000795c */ /* 0x000fea0000300000 */
.L_x_29:
[----:B------:R-:W-:Y:S04]  /*1b40*/  BSSY.RECONVERGENT B0, `(.L_x_30) ;  /* 0x0000003000007945 */ /* 0x000fe80003800200 */
[----:B------:R-:W-:Y:S05]  /*1b50*/  @!P4 BRA `(.L_x_31) ;  /* 0x000000000004c947 */ /* 0x000fea0003800000 */
[----:B------:R-:W-:Y:S05]  /*1b60*/  BPT.TRAP 0x1 ;  /* 0x000000040000795c */ /* 0x000fea0000300000 */
.L_x_31:
[----:B------:R-:W-:Y:S05]  /*1b70*/  BSYNC.RECONVERGENT B0 ;  /* 0x0000000000007941 */ /* 0x000fea0003800200 */
.L_x_30:
[----:B------:R-:W-:Y:S02]  /*1b80*/  UIADD3 UR13, UPT, UPT, UR44, 0x1, URZ ;  /* 0x000000012c0d7890 */ /* 0x000fe4000fffe0ff */
[----:B------:R-:W-:Y:S02]  /*1b90*/  ULEA UR24, UR44, UR4, 0xe ;  /* 0x000000042c187291 */ /* 0x000fe4000f8e70ff */
[----:B------:R-:W-:Y:S02]  /*1ba0*/  UISETP.NE.AND UP0, UPT, UR13, 0xa, UPT ;  /* 0x0000000a0d00788c */ /* 0x000fe4000bf05270 */
[----:B------:R-:W-:Y:S02]  /*1bb0*/  UIADD3 UR42, UP1, UPT, UR30, 0x80, URZ ;  /* 0x000000801e2a7890 */ /* 0x000fe4000ff3e0ff */
[----:B------:R-:W-:Y:S02]  /*1bc0*/  USEL UR9, URZ, 0x1, UP0 ;  /* 0x00000001ff097887 */ /* 0x000fe40008000000 */
[----:B------:R-:W-:-:S02]  /*1bd0*/  USEL UR13, UR13, URZ, UP0 ;  /* 0x000000ff0d0d7287 */ /* 0x000fc40008000000 */
[----:B------:R-:W-:Y:S02]  /*1be0*/  UIADD3 UR40, UP0, UPT, UR30, 0x180, URZ ;  /* 0x000001801e287890 */ /* 0x000fe4000ff1e0ff */
[----:B------:R-:W-:Y:S01]  /*1bf0*/  ULEA UR8, UR13, UR4, 0x3 ;  /* 0x000000040d087291 */ /* 0x000fe2000f8e18ff */
[----:B------:R-:W-:Y:S01]  /*1c00*/  LOP3.LUT R15, R15, UR9, RZ, 0x3c, !PT ;  /* 0x000000090f0f7c12 */ /* 0x000fe2000f8e3cff */
[----:B------:R-:W-:Y:S02]  /*1c10*/  UIADD3 UR34, UPT, UPT, UR26, -0x40, URZ ;  /* 0xffffffc01a227890 */ /* 0x000fe4000fffe0ff */
[----:B------:R-:W-:Y:S01]  /*1c20*/  ULOP3.LUT UR33, UR33, 0xfefffff8, URZ, 0xc0, !UPT ;  /* 0xfefffff821217892 */ /* 0x000fe2000f8ec0ff */
[----:B-1----:R-:W-:Y:S01]  /*1c30*/  SHF.L.U32 R2, R15, 0x1f, RZ ;  /* 0x0000001f0f027819 */ /* 0x002fe200000006ff */
[----:B------:R-:W-:Y:S02]  /*1c40*/  UIADD3.X UR43, UPT, UPT, URZ, UR31, URZ, UP1, !UPT ;  /* 0x0000001fff2b7290 */ /* 0x000fe40008ffe4ff */
[----:B------:R-:W-:Y:S01]  /*1c50*/  UIADD3 UR32, UPT, UPT, UR24, 0x2400, URZ ;  /* 0x0000240018207890 */ /* 0x000fe2000fffe0ff */
[----:B------:R4:W1:Y:S01]  /*1c60*/  SYNCS.PHASECHK.TRANS64.TRYWAIT P0, [UR8+0x50], R2 ;  /* 0x00005002ff0075a7 */ /* 0x0008620008001108 */
[----:B------:R-:W-:-:S02]  /*1c70*/  ULEA UR8, UR44, UR4, 0xc ;  /* 0x000000042c087291 */ /* 0x000fc4000f8e60ff */
[----:B------:R-:W-:Y:S02]  /*1c80*/  UIADD3 UR24, UPT, UPT, UR24, 0x4400, URZ ;  /* 0x0000440018187890 */ /* 0x000fe4000fffe0ff */
[----:B------:R-:W-:Y:S02]  /*1c90*/  UIADD3.X UR41, UPT, UPT, URZ, UR31, URZ, UP0, !UPT ;  /* 0x0000001fff297290 */ /* 0x000fe400087fe4ff */
[----:B------:R-:W-:Y:S02]  /*1ca0*/  UIADD3 UR16, UPT, UPT, UR8, 0x2a400, URZ ;  /* 0x0002a40008107890 */ /* 0x000fe4000fffe0ff */
[----:B------:R-:W-:Y:S01]  /*1cb0*/  UIADD3 UR8, UPT, UPT, UR8, 0x2ac00, URZ ;  /* 0x0002ac0008087890 */ /* 0x000fe2000fffe0ff */
[----:B------:R-:W-:Y:S01]  /*1cc0*/  UMOV UR38, 0x0 ;  /* 0x0000000000267882 */ /* 0x000fe20000000000 */
[----:B------:R-:W-:Y:S01]  /*1cd0*/  UMOV UR39, 0x10000000 ;  /* 0x1000000000277882 */ /* 0x000fe20000000000 */
[----:B------:R-:W-:Y:S01]  /*1ce0*/  UMOV UR27, UR35 ;  /* 0x00000023001b7c82 */ /* 0x000fe20008000000 */
[----:B------:R-:W-:Y:S01]  /*1cf0*/  UMOV UR28, UR36 ;  /* 0x00000024001c7c82 */ /* 0x000fe20008000000 */
[----:B------:R-:W-:Y:S01]  /*1d00*/  UMOV UR25, UR33 ;  /* 0x0000002100197c82 */ /* 0x000fe20008000000 */
[----:B------:R-:W-:Y:S01]  /*1d10*/  UMOV UR20, UR36 ;  /* 0x0000002400147c82 */ /* 0x000fe20008000000 */
[----:B------:R-:W-:Y:S01]  /*1d20*/  UMOV UR17, UR33 ;  /* 0x0000002100117c82 */ /* 0x000fe20008000000 */
[----:B------:R-:W-:Y:S01]  /*1d30*/  UMOV UR18, UR34 ;  /* 0x0000002200127c82 */ /* 0x000fe20008000000 */
[----:B------:R-:W-:Y:S01]  /*1d40*/  UTMALDG.3D.2CTA [UR32], [UR42], desc[UR38] ;  /* 0x000026202a0075b4 */ /* 0x000fe20008211000 */
[----:B------:R-:W-:Y:S01]  /*1d50*/  UMOV UR10, UR26 ;  /* 0x0000001a000a7c82 */ /* 0x000fe20008000000 */
[----:B------:R-:W-:Y:S01]  /*1d60*/  UMOV UR11, UR19 ;  /* 0x00000013000b7c82 */ /* 0x000fe20008000000 */
[----:B------:R-:W-:Y:S01]  /*1d70*/  UMOV UR12, UR36 ;  /* 0x00000024000c7c82 */ /* 0x000fe20008000000 */
[----:B------:R-:W-:Y:S01]  /*1d80*/  UMOV UR9, UR33 ;  /* 0x0000002100097c82 */ /* 0x000fe20008000000 */
[----:B------:R-:W-:Y:S01]  /*1d90*/  UMOV UR23, UR5 ;  /* 0x0000000500177c82 */ /* 0x000fe20008000000 */
[----:B------:R-:W-:Y:S01]  /*1da0*/  UMOV UR44, UR13 ;  /* 0x0000000d002c7c82 */ /* 0x000fe20008000000 */
[----:B------:R2:W-:Y:S01]  /*1db0*/  UTMALDG.3D.2CTA [UR24], [UR42], desc[UR38] ;  /* 0x000026182a0075b4 */ /* 0x0005e20008211000 */
[----:B------:R4:W-:Y:S01]  /*1dc0*/  UTMALDG.3D.2CTA [UR16], [UR40], desc[UR38] ;  /* 0x00002610280075b4 */ /* 0x0009e20008211000 */
[----:B------:R4:W-:Y:S01]  /*1dd0*/  UTMALDG.3D.2CTA [UR8], [UR40], desc[UR38] ;  /* 0x00002608280075b4 */ /* 0x0009e20008211000 */
[----:B--2---:R-:W-:Y:S01]  /*1de0*/  UIADD3 UR26, UPT, UPT, UR26, 0x80, URZ ;  /* 0x000000801a1a7890 */ /* 0x004fe2000fffe0ff */
[----:B----4-:R-:W-:Y:S11]  /*1df0*/  BRA.U UP2, `(.L_x_32) ;  /* 0xfffffffd021c7547 */ /* 0x010ff6000b83ffff */
.L_x_26:
[----:B------:R-:W-:Y:S01]  /*1e00*/  ULEA UR8, UR13, UR4, 0x3 ;  /* 0x000000040d087291 */ /* 0x000fe2000f8e18ff */
[----:B-1----:R-:W-:Y:S01]  /*1e10*/  SHF.L.U32 R2, R15, 0x1f, RZ ;  /* 0x0000001f0f027819 */ /* 0x002fe200000006ff */
[----:B------:R-:W-:Y:S01]  /*1e20*/  @!P1 SYNCS.ARRIVE.TRANS64.A1T0 RZ, [UR4+0xc8], RZ ;  /* 0x0000c8ffffff99a7 */ /* 0x000fe20008100004 */
[----:B------:R-:W-:-:S06]  /*1e30*/  UISETP.GT.AND UP0, UPT, UR22, UR21, UPT ;  /* 0x000000151600728c */ /* 0x000fcc000bf04270 */
[----:B--2---:R1:W2:Y:S03]  /*1e40*/  SYNCS.PHASECHK.TRANS64.TRYWAIT P0, [UR8+0x50], R2 ;  /* 0x00005002ff0075a7 */ /* 0x0042a60008001108 */
[----:B------:R-:W-:Y:S05]  /*1e50*/  BRA.U !UP0, `(.L_x_33) ;  /* 0x0000000108e87547 */ /* 0x000fea000b800000 */
[----:B------:R-:W-:Y:S01]  /*1e60*/  UIADD3 UR29, UPT, UPT, UR14, UR23, URZ ;  /* 0x000000170e1d7290 */ /* 0x000fe2000fffe0ff */
[----:B------:R-:W-:-:S11]  /*1e70*/  UMOV UR44, UR13 ;  /* 0x0000000d002c7c82 */ /* 0x000fd60008000000 */
.L_x_39:
[----:B------:R-:W-:Y:S01]  /*1e80*/  ULEA UR33, UR44, UR4, 0x3 ;  /* 0x000000042c217291 */ /* 0x000fe2000f8e18ff */
[----:B--2---:R-:W-:Y:S01]  /*1e90*/  @P5 MOV R3, 0xa000 ;  /* 0x0000a00000035802 */ /* 0x004fe20000000f00 */
[----:B-12---:R-:W-:Y:S10]  /*1ea0*/  @P0 BRA `(.L_x_34) ;  /* 0x00000000000c0947 */ /* 0x006ff40003800000 */
[----:B------:R-:W-:-:S04]  /*1eb0*/  SHF.L.U32 R5, R15, 0x1f, RZ ;  /* 0x0000001f0f057819 */ /* 0x000fc800000006ff */
[----:B------:R-:W2:Y:S02]  /*1ec0*/  SYNCS.PHASECHK.TRANS64.TRYWAIT P0, [UR33+0x50], R5 ;  /* 0x00005005ff0075a7 */ /* 0x000ea40008001121 */
[----:B--2---:R-:W-:Y:S05]  /*1ed0*/  @!P0 BRA `(.L_x_35) ;  /* 0x00000050001c8947 */ /* 0x004fea0003800000 */
.L_x_34:
[----:B------:R2:W-:Y:S01]  /*1ee0*/  @P5 SYNCS.ARRIVE.TRANS64 RZ, [UR33], R3 ;  /* 0x00000003ffff59a7 */ /* 0x0005e20008000021 */
[----:B------:R-:W-:-:S04]  /*1ef0*/  ULOP3.LUT UR8, UR7, 0x2, URZ, 0xfc, !UPT ;  /* 0x0000000207087892 */ /* 0x000fc8000f8efcff */
[----:B------:R-:W-:-:S09]  /*1f00*/  UISETP.NE.AND UP0, UPT, UR8, 0x2, UPT ;  /* 0x000000020800788c */ /* 0x000fd2000bf05270 */
[----:B------:R-:W-:Y:S05]  /*1f10*/  BRA.U UP0, `(.L_x_36) ;  /* 0x0000000100047547 */ /* 0x000fea000b800000 */
[----:B------:R-:W-:Y:S05]  /*1f20*/  BPT.TRAP 0x1 ;  /* 0x000000040000795c */ /* 0x000fea0000300000 */
.L_x_36:
[----:B------:R-:W-:Y:S04]  /*1f30*/  BSSY.RECONVERGENT B0, `(.L_x_37) ;  /* 0x0000003000007945 */ /* 0x000fe80003800200 */
[----:B------:R-:W-:Y:S05]  /*1f40*/  @!P4 BRA `(.L_x_38) ;  /* 0x000000000004c947 */ /* 0x000fea0003800000 */
[----:B------:R-:W-:Y:S05]  /*1f50*/  BPT.TRAP 0x1 ;  /* 0x000000040000795c */ /* 0x000fea0000300000 */
.L_x_38:
[----:B------:R-:W-:Y:S05]  /*1f60*/  BSYNC.RECONVERGENT B0 ;  /* 0x0000000000007941 */ /* 0x000fea0003800200 */
.L_x_37:
[----:B------:R-:W-:Y:S02]  /*1f70*/  UIADD3 UR13, UPT, UPT, UR44, 0x1, URZ ;  /* 0x000000012c0d7890 */ /* 0x000fe4000fffe0ff */
[----:B------:R-:W-:Y:S02]  /*1f80*/  ULEA UR24, UR44, UR4, 0xe ;  /* 0x000000042c187291 */ /* 0x000fe4000f8e70ff */
[----:B------:R-:W-:Y:S02]  /*1f90*/  UISETP.NE.AND UP0, UPT, UR13, 0xa, UPT ;  /* 0x0000000a0d00788c */ /* 0x000fe4000bf05270 */
[----:B------:R-:W-:Y:S02]  /*1fa0*/  UIADD3 UR42, UP1, UPT, UR30, 0x80, URZ ;  /* 0x000000801e2a7890 */ /* 0x000fe4000ff3e0ff */
[----:B------:R-:W-:Y:S02]  /*1fb0*/  USEL UR9, URZ, 0x1, UP0 ;  /* 0x00000001ff097887 */ /* 0x000fe40008000000 */
[----:B------:R-:W-:-:S02]  /*1fc0*/  USEL UR13, UR13, URZ, UP0 ;  /* 0x000000ff0d0d7287 */ /* 0x000fc40008000000 */
[----:B------:R-:W-:Y:S02]  /*1fd0*/  USHF.L.U32 UR34, UR23, 0x7, URZ ;  /* 0x0000000717227899 */ /* 0x000fe400080006ff */
[----:B------:R-:W-:Y:S01]  /*1fe0*/  ULEA UR8, UR13, UR4, 0x3 ;  /* 0x000000040d087291 */ /* 0x000fe2000f8e18ff */
[----:B------:R-:W-:Y:S01]  /*1ff0*/  LOP3.LUT R15, R15, UR9, RZ, 0x3c, !PT ;  /* 0x000000090f0f7c12 */ /* 0x000fe2000f8e3cff */
[----:B------:R-:W-:Y:S02]  /*2000*/  UIADD3 UR40, UP0, UPT, UR30, 0x180, URZ ;  /* 0x000001801e287890 */ /* 0x000fe4000ff1e0ff */
[----:B------:R-:W-:Y:S01]  /*2010*/  ULOP3.LUT UR33, UR33, 0xfefffff8, URZ, 0xc0, !UPT ;  /* 0xfefffff821217892 */ /* 0x000fe2000f8ec0ff */
[----:B-1----:R-:W-:Y:S01]  /*2020*/  SHF.L.U32 R2, R15, 0x1f, RZ ;  /* 0x0000001f0f027819 */ /* 0x002fe200000006ff */
[----:B------:R-:W-:Y:S02]  /*2030*/  UIADD3.X UR43, UPT, UPT, URZ, UR31, URZ, UP1, !UPT ;  /* 0x0000001fff2b7290 */ /* 0x000fe40008ffe4ff */
[----:B------:R-:W-:Y:S01]  /*2040*/  UIADD3 UR32, UPT, UPT, UR24, 0x2400, URZ ;  /* 0x0000240018207890 */ /* 0x000fe2000fffe0ff */
[----:B------:R4:W1:Y:S01]  /*2050*/  SYNCS.PHASECHK.TRANS64.TRYWAIT P0, [UR8+0x50], R2 ;  /* 0x00005002ff0075a7 */ /* 0x0008620008001108 */
[----:B------:R-:W-:-:S02]  /*2060*/  ULEA UR8, UR44, UR4, 0xc ;  /* 0x000000042c087291 */ /* 0x000fc4000f8e60ff */
[----:B------:R-:W-:Y:S02]  /*2070*/  UIADD3 UR26, UPT, UPT, UR34, 0x40, URZ ;  /* 0x00000040221a7890 */ /* 0x000fe4000fffe0ff */
        /* <DEDUP_REMOVED lines=12> */
[----:B------:R4:W-:Y:S01]  /*2140*/  UTMALDG.3D.2CTA [UR32], [UR42], desc[UR38] ;  /* 0x000026202a0075b4 */ /* 0x0009e20008211000 */
[----:B------:R-:W-:Y:S01]  /*2150*/  UMOV UR11, UR19 ;  /* 0x00000013000b7c82 */ /* 0x000fe20008000000 */
[----:B------:R-:W-:Y:S01]  /*2160*/  UMOV UR12, UR36 ;  /* 0x00000024000c7c82 */ /* 0x000fe20008000000 */
[----:B------:R-:W-:Y:S01]  /*2170*/  UMOV UR9, UR33 ;  /* 0x0000002100097c82 */ /* 0x000fe20008000000 */
[----:B------:R-:W-:Y:S01]  /*2180*/  UMOV UR10, UR26 ;  /* 0x0000001a000a7c82 */ /* 0x000fe20008000000 */
[----:B------:R-:W-:Y:S01]  /*2190*/  UIADD3 UR23, UPT, UPT, UR23, 0x1, URZ ;  /* 0x0000000117177890 */ /* 0x000fe2000fffe0ff */
[----:B------:R-:W-:Y:S01]  /*21a0*/  UMOV UR44, UR13 ;  /* 0x0000000d002c7c82 */ /* 0x000fe20008000000 */
[----:B------:R4:W-:Y:S02]  /*21b0*/  UTMALDG.3D.2CTA [UR24], [UR42], desc[UR38] ;  /* 0x000026182a0075b4 */ /* 0x0009e40008211000 */
[----:B------:R-:W-:Y:S01]  /*21c0*/  UISETP.NE.AND UP0, UPT, UR23, UR29, UPT ;  /* 0x0000001d1700728c */ /* 0x000fe2000bf05270 */
[----:B------:R4:W-:Y:S01]  /*21d0*/  UTMALDG.3D.2CTA [UR16], [UR40], desc[UR38] ;  /* 0x00002610280075b4 */ /* 0x0009e20008211000 */
[----:B------:R4:W-:Y:S07]  /*21e0*/  UTMALDG.3D.2CTA [UR8], [UR40], desc[UR38] ;  /* 0x00002608280075b4 */ /* 0x0009ee0008211000 */
[----:B----4-:R-:W-:Y:S05]  /*21f0*/  BRA.U UP0, `(.L_x_39) ;  /* 0xfffffffd00207547 */ /* 0x010fea000b83ffff */
.L_x_33:
[----:B-1----:R-:W-:Y:S01]  /*2200*/  LEA R2, R14, UR4, 0x3 ;  /* 0x000000040e027c11 */ /* 0x002fe2000f8e18ff */
[----:B------:R-:W-:Y:S01]  /*2210*/  NOP ;  /* 0x0000000000007918 */ /* 0x000fe20000000000 */
[----:B--2---:R-:W-:Y:S02]  /*2220*/  SHF.L.U32 R3, R12, 0x1f, RZ ;  /* 0x0000001f0c037819 */ /* 0x004fe400000006ff */
[----:B------:R-:W-:Y:S02]  /*2230*/  LEA R4, R14, UR4, 0x4 ;  /* 0x000000040e047c11 */ /* 0x000fe4000f8e20ff */
[----:B------:R-:W1:Y:S02]  /*2240*/  SYNCS.PHASECHK.TRANS64.TRYWAIT P0, [R2+URZ+0xd0], R3 ;  /* 0x0000d003020075a7 */ /* 0x000e6400080011ff */
[----:B-1----:R-:W-:Y:S05]  /*2250*/  @!P0 BRA `(.L_x_40) ;  /* 0x0000004c00548947 */ /* 0x002fea0003800000 */
.L_x_130:
[----:B------:R-:W2:Y:S01]  /*2260*/  LDS.128 R4, [R4+0x160] ;  /* 0x0001600004047984 */ /* 0x000ea20000000c00 */
[----:B------:R-:W-:Y:S01]  /*2270*/  ISETP.GE.AND P0, PT, R26, 0x1, PT ;  /* 0x000000011a00780c */ /* 0x000fe20003f06270 */
[----:B-1----:R-:W-:Y:S01]  /*2280*/  VIADD R2, R2, 0xe0 ;  /* 0x000000e002027836 */ /* 0x002fe20000000000 */
[----:B------:R-:W-:Y:S01]  /*2290*/  @!PT LDS RZ, [RZ] ;  /* 0x00000000fffff984 */ /* 0x000fe20000000800 */
[----:B------:R-:W-:Y:S01]  /*22a0*/  @!PT LDS RZ, [RZ] ;  /* 0x00000000fffff984 */ /* 0x000fe20000000800 */
[----:B------:R-:W-:Y:S01]  /*22b0*/  @!PT LDS RZ, [RZ] ;  /* 0x00000000fffff984 */ /* 0x000fe20000000800 */
[----:B------:R-:W-:Y:S01]  /*22c0*/  @!PT LDS RZ, [RZ] ;  /* 0x00000000fffff984 */ /* 0x000fe20000000800 */
[----:B------:R1:W-:Y:S06]  /*22d0*/  MEMBAR.ALL.CTA ;  /* 0x0000000000007992 */ /* 0x0003ec0000008000 */
[----:B-1----:R-:W1:Y:S01]  /*22e0*/  FENCE.VIEW.ASYNC.S ;  /* 0x00000000000073c6 */ /* 0x002e620000000000 */
[----:B------:R-:W-:-:S04]  /*22f0*/  PRMT R2, RZ, 0x654, R2 ;  /* 0x00000654ff027816 */ /* 0x000fc80000000002 */
[----:B-1----:R1:W-:Y:S01]  /*2300*/  SYNCS.ARRIVE.TRANS64.RED.A1T0 RZ, [R2+URZ], RZ ;  /* 0x000000ff02ff79a7 */ /* 0x0023e200081004ff */
[----:B--2---:R-:W-:-:S13]  /*2310*/  LOP3.LUT P2, RZ, R6, 0x1, RZ, 0xc0, !PT ;  /* 0x0000000106ff7812 */ /* 0x004fda000784c0ff */
[----:B------:R-:W-:Y:S01]  /*2320*/  @P2 SHF.R.U32.HI R3, RZ, 0x10, R5 ;  /* 0x00000010ff032819 */ /* 0x000fe20000011605 */
[----:B------:R-:W-:Y:S01]  /*2330*/  VOTEU.ANY UP0, P2 ;  /* 0x0000000000ff7886 */ /* 0x000fe20001000100 */
[----:B------:R-:W-:Y:S02]  /*2340*/  @P2 MOV R13, R4 ;  /* 0x00000004000d2202 */ /* 0x000fe40000000f00 */
[----:B------:R-:W-:Y:S02]  /*2350*/  @P2 R2UR.BROADCAST UR8, R3 ;  /* 0x00000000030822ca */ /* 0x000fe400008e0000 */
[----:B------:R-:W-:-:S11]  /*2360*/  @P2 LOP3.LUT R11, R5, 0xffff, RZ, 0xc0, !PT ;  /* 0x0000ffff050b2812 */ /* 0x000fd600078ec0ff */
[----:B------:R-:W-:Y:S01]  /*2370*/  @UP0 UMOV UR36, UR8 ;  /* 0x0000000800240c82 */ /* 0x000fe20008000000 */
[----:B-1----:R-:W-:Y:S05]  /*2380*/  @!P0 BRA `(.L_x_41) ;  /* 0x0000000000b88947 */ /* 0x002fea0003800000 */
[----:B------:R-:W3:Y:S01]  /*2390*/  LDC.64 R4, c[0x0][0xb18] ;  /* 0x0002c600ff047b82 */ /* 0x000ee20000000a00 */
[----:B------:R-:W-:-:S07]  /*23a0*/  ISETP.NE.AND P3, PT, R26, 0x1, PT ;  /* 0x000000011a00780c */ /* 0x000fce0003f65270 */
[----:B------:R-:W1:Y:S08]  /*23b0*/  LDC.64 R6, c[0x0][0xb10] ;  /* 0x0002c400ff067b82 */ /* 0x000e700000000a00 */
[----:B------:R-:W2:Y:S08]  /*23c0*/  LDC R18, c[0x0][0xb20] ;  /* 0x0002c800ff127b82 */ /* 0x000eb00000000800 */
[----:B------:R-:W4:Y:S01]  /*23d0*/  LDC R20, c[0x0][0xb0c] ;  /* 0x0002c300ff147b82 */ /* 0x000f220000000800 */
[----:B---3--:R-:W-:Y:S01]  /*23e0*/  IMAD.HI.U32 R19, R0, R5, RZ ;  /* 0x0000000500137227 */ /* 0x008fe200078e00ff */
[----:B------:R-:W-:-:S03]  /*23f0*/  ISETP.NE.AND P0, PT, R4, 0x1, PT ;  /* 0x000000010400780c */ /* 0x000fc60003f05270 */
[----:B------:R-:W-:-:S03]  /*2400*/  IMAD.HI.U32 R5, R11, R5, RZ ;  /* 0x000000050b057227 */ /* 0x000fc600078e00ff */
[----:B------:R-:W3:Y:S01]  /*2410*/  LDC.64 R2, c[0x0][0xb28] ;  /* 0x0002ca00ff027b82 */ /* 0x000ee20000000a00 */
[----:B-1----:R-:W-:-:S04]  /*2420*/  IMAD.HI.U32 R22, R9, R6, RZ ;  /* 0x0000000609167227 */ /* 0x002fc800078e00ff */
[----:B------:R-:W-:Y:S01]  /*2430*/  IMAD.HI.U32 R24, R13, R6, RZ ;  /* 0x000000060d187227 */ /* 0x000fe200078e00ff */
[----:B------:R-:W-:Y:S02]  /*2440*/  SHF.R.U32.HI R22, RZ, R7, R22 ;  /* 0x00000007ff167219 */ /* 0x000fe40000011616 */
[-C--:B--2---:R-:W-:Y:S02]  /*2450*/  SHF.R.U32.HI R19, RZ, R18.reuse, R19 ;  /* 0x00000012ff137219 */ /* 0x084fe40000011613 */
[----:B------:R-:W-:Y:S02]  /*2460*/  SHF.R.U32.HI R18, RZ, R18, R5 ;  /* 0x00000012ff127219 */ /* 0x000fe40000011605 */
[----:B------:R-:W-:Y:S02]  /*2470*/  SEL R19, R0, R19, !P0 ;  /* 0x0000001300137207 */ /* 0x000fe40004000000 */
[----:B------:R-:W-:Y:S02]  /*2480*/  SHF.R.U32.HI R24, RZ, R7, R24 ;  /* 0x00000007ff187219 */ /* 0x000fe40000011618 */
[----:B----4-:R-:W-:-:S02]  /*2490*/  ISETP.NE.AND P1, PT, R20, 0x1, PT ;  /* 0x000000011400780c */ /* 0x010fc40003f25270 */
[----:B------:R-:W-:Y:S02]  /*24a0*/  SEL R5, R11, R18, !P0 ;  /* 0x000000120b057207 */ /* 0x000fe40004000000 */
[----:B------:R-:W-:Y:S02]  /*24b0*/  SEL R21, R9, R22, !P1 ;  /* 0x0000001609157207 */ /* 0x000fe40004800000 */
[----:B------:R-:W-:Y:S01]  /*24c0*/  SEL R7, R13, R24, !P1 ;  /* 0x000000180d077207 */ /* 0x000fe20004800000 */
[----:B---3--:R-:W-:-:S04]  /*24d0*/  IMAD.HI.U32 R22, R19, R2, RZ ;  /* 0x0000000213167227 */ /* 0x008fc800078e00ff */
[----:B------:R-:W-:Y:S01]  /*24e0*/  IMAD.HI.U32 R6, R21, R2, RZ ;  /* 0x0000000215067227 */ /* 0x000fe200078e00ff */
[----:B------:R-:W-:-:S04]  /*24f0*/  @P3 SHF.R.U32.HI R19, RZ, R3, R22 ;  /* 0x00000003ff133219 */ /* 0x000fc80000011616 */
        /* <DEDUP_REMOVED lines=8> */
[----:B------:R-:W-:-:S04]  /*2580*/  @!P0 IMAD.HI.U32 R18, R7, R2, RZ ;  /* 0x0000000207128227 */ /* 0x000fc800078e00ff */
[----:B------:R-:W-:Y:S01]  /*2590*/  IMAD.MOV R2, RZ, RZ, -R6 ;  /* 0x000000ffff027224 */ /* 0x000fe200078e0a06 */
[----:B------:R-:W-:-:S03]  /*25a0*/  @!P0 SHF.R.U32.HI R18, RZ, R3, R18 ;  /* 0x00000003ff128219 */ /* 0x000fc60000011612 */
[----:B------:R-:W-:Y:S01]  /*25b0*/  IMAD R2, R26, R2, R5 ;  /* 0x000000021a027224 */ /* 0x000fe200078e0205 */
[----:B------:R-:W-:Y:S02]  /*25c0*/  @!P0 SEL R3, R7, R18, !P3 ;  /* 0x0000001207038207 */ /* 0x000fe40005800000 */
[----:B------:R-:W-:-:S03]  /*25d0*/  IADD3 R18, PT, PT, -R5, RZ, RZ ;  /* 0x000000ff05127210 */ /* 0x000fc60007ffe1ff */
[--C-:B------:R-:W-:Y:S02]  /*25e0*/  @!P0 IMAD.IADD R6, R6, 0x1, -R3.reuse ;  /* 0x0000000106068824 */ /* 0x100fe400078e0a03 */
[----:B------:R-:W-:Y:S01]  /*25f0*/  @!P0 IMAD R3, R2, R21, R3 ;  /* 0x0000001502038224 */ /* 0x000fe200078e0203 */
[----:B------:R-:W-:Y:S01]  /*2600*/  IADD3 R2, PT, PT, -R7, RZ, RZ ;  /* 0x000000ff07027210 */ /* 0x000fe20007ffe1ff */
[----:B------:R-:W-:Y:S02]  /*2610*/  @!P0 IMAD R5, R26, R6, R7 ;  /* 0x000000061a058224 */ /* 0x000fe400078e0207 */
[----:B------:R-:W-:Y:S02]  /*2620*/  IMAD R11, R4, R18, R11 ;  /* 0x00000012040b7224 */ /* 0x000fe400078e020b */
[----:B------:R-:W-:Y:S02]  /*2630*/  @!P0 IMAD.MOV.U32 R7, RZ, RZ, R3 ;  /* 0x000000ffff078224 */ /* 0x000fe400078e0003 */
[----:B------:R-:W-:-:S02]  /*2640*/  IMAD R2, R20, R2, R13 ;  /* 0x0000000214027224 */ /* 0x000fc400078e020d */
[----:B------:R-:W-:Y:S02]  /*2650*/  IMAD R11, R5, R4, R11 ;  /* 0x00000004050b7224 */ /* 0x000fe400078e020b */
[----:B------:R-:W-:Y:S02]  /*2660*/  IMAD R13, R7, R20, R2 ;  /* 0x00000014070d7224 */ /* 0x000fe400078e0202 */
.L_x_41:
[----:B------:R-:W1:Y:S02]  /*2670*/  LDCU UR8, c[0x0][0xb30] ;  /* 0x00016600ff0877ac */ /* 0x000e640008000800 */
[----:B-1----:R-:W-:-:S09]  /*2680*/  UISETP.NE.AND UP0, UPT, UR8, 0x1, UPT ;  /* 0x000000010800788c */ /* 0x002fd2000bf05270 */
[----:B------:R-:W-:Y:S05]  /*2690*/  BRA.U UP0, `(.L_x_42) ;  /* 0x0000000100407547 */ /* 0x000fea000b800000 */
[----:B------:R-:W1:Y:S08]  /*26a0*/  LDC.64 R4, c[0x0][0xb10] ;  /* 0x0002c400ff047b82 */ /* 0x000e700000000a00 */
[----:B------:R-:W2:Y:S08]  /*26b0*/  LDC.64 R2, c[0x0][0xb18] ;  /* 0x0002c600ff027b82 */ /* 0x000eb00000000a00 */
[----:B------:R-:W4:Y:S08]  /*26c0*/  LDC R6, c[0x0][0xb20] ;  /* 0x0002c800ff067b82 */ /* 0x000f300000000800 */
[----:B------:R-:W3:Y:S01]  /*26d0*/  LDC R18, c[0x0][0xb0c] ;  /* 0x0002c300ff127b82 */ /* 0x000ee20000000800 */
[----:B-1----:R-:W-:-:S05]  /*26e0*/  IMAD.HI.U32 R4, R13, R4, RZ ;  /* 0x000000040d047227 */ /* 0x002fca00078e00ff */
[----:B------:R-:W-:Y:S01]  /*26f0*/  SHF.R.U32.HI R4, RZ, R5, R4 ;  /* 0x00000005ff047219 */ /* 0x000fe20000011604 */
[----:B--2---:R-:W-:Y:S01]  /*2700*/  IMAD.HI.U32 R3, R11, R3, RZ ;  /* 0x000000030b037227 */ /* 0x004fe200078e00ff */
[----:B------:R-:W-:-:S04]  /*2710*/  ISETP.NE.AND P0, PT, R2, 0x1, PT ;  /* 0x000000010200780c */ /* 0x000fc80003f05270 */
[----:B----4-:R-:W-:-:S04]  /*2720*/  SHF.R.U32.HI R6, RZ, R6, R3 ;  /* 0x00000006ff067219 */ /* 0x010fc80000011603 */
[----:B------:R-:W-:Y:S02]  /*2730*/  SEL R3, R11, R6, !P0 ;  /* 0x000000060b037207 */ /* 0x000fe40004000000 */
[----:B---3--:R-:W-:-:S04]  /*2740*/  ISETP.NE.AND P1, PT, R18, 0x1, PT ;  /* 0x000000011200780c */ /* 0x008fc80003f25270 */
[----:B------:R-:W-:-:S05]  /*2750*/  SEL R4, R13, R4, !P1 ;  /* 0x000000040d047207 */ /* 0x000fca0004800000 */
[----:B------:R-:W-:Y:S02]  /*2760*/  IMAD.IADD R5, R3, 0x1, -R4 ;  /* 0x0000000103057824 */ /* 0x000fe400078e0a04 */
[----:B------:R-:W-:Y:S02]  /*2770*/  IMAD.IADD R3, R4, 0x1, -R3 ;  /* 0x0000000104037824 */ /* 0x000fe400078e0a03 */
[----:B------:R-:W-:Y:S02]  /*2780*/  IMAD R13, R5, R18, R13 ;  /* 0x00000012050d7224 */ /* 0x000fe400078e020d */
[----:B------:R-:W-:-:S07]  /*2790*/  IMAD R11, R3, R2, R11 ;  /* 0x00000002030b7224 */ /* 0x000fce00078e020b */
.L_x_42:
[----:B------:R-:W-:Y:S01]  /*27a0*/  VIADD R14, R14, 0x1 ;  /* 0x000000010e0e7836 */ /* 0x000fe20000000000 */
[----:B------:R-:W-:Y:S01]  /*27b0*/  PLOP3.LUT P1, PT, PT, PT, PT, 0x80, 0x8 ;  /* 0x000000000008781c */ /* 0x000fe20003f2f070 */
[----:B------:R-:W-:Y:S02]  /*27c0*/  IMAD.IADD R63, R13, 0x1, R68 ;  /* 0x000000010d3f7824 */ /* 0x000fe400078e0244 */
[----:B------:R-:W-:Y:S01]  /*27d0*/  IMAD.IADD R69, R11, 0x1, R62 ;  /* 0x000000010b457824 */ /* 0x000fe200078e023e */
[----:B------:R-:W-:-:S04]  /*27e0*/  ISETP.NE.AND P0, PT, R14, 0x2, PT ;  /* 0x000000020e00780c */ /* 0x000fc80003f05270 */
[----:B------:R-:W-:Y:S02]  /*27f0*/  SEL R3, RZ, 0x1, P0 ;  /* 0x00000001ff037807 */ /* 0x000fe40000000000 */
[----:B------:R-:W-:Y:S02]  /*2800*/  SEL R14, R14, RZ, P0 ;  /* 0x000000ff0e0e7207 */ /* 0x000fe40000000000 */
[----:B------:R-:W-:Y:S01]  /*2810*/  LOP3.LUT R12, R12, R3, RZ, 0x3c, !PT ;  /* 0x000000030c0c7212 */ /* 0x000fe200078e3cff */
[----:B------:R-:W-:Y:S06]  /*2820*/  @P2 BRA `(.L_x_43) ;  /* 0xfffffff000002947 */ /* 0x000fec000383ffff */
[----:B------:R-:W-:Y:S01]  /*2830*/  UIADD3 UR4, UPT, UPT, UR4, 0x50, URZ ;  /* 0x0000005004047890 */ /* 0x000fe2000fffe0ff */
[----:B------:R-:W-:-:S03]  /*2840*/  SHF.L.U32 R3, R15, 0x1f, RZ ;  /* 0x0000001f0f037819 */ /* 0x000fc600000006ff */
[----:B------:R-:W-:-:S09]  /*2850*/  ULEA UR5, UR13, UR4, 0x3 ;  /* 0x000000040d057291 */ /* 0x000fd2000f8e18ff */
[----:B------:R-:W1:Y:S02]  /*2860*/  SYNCS.PHASECHK.TRANS64.TRYWAIT P0, [UR5], R3 ;  /* 0x00000003ff0075a7 */ /* 0x000e640008001105 */
[----:B-1----:R-:W-:Y:S05]  /*2870*/  @!P0 BRA `(.L_x_44) ;  /* 0x0000004400e08947 */ /* 0x002fea0003800000 */
.L_x_132:
[----:B------:R-:W-:-:S04]  /*2880*/  UIADD3 UR6, UPT, UPT, UR13, 0x1, URZ ;  /* 0x000000010d067890 */ /* 0x000fc8000fffe0ff */
[----:B------:R-:W-:-:S04]  /*2890*/  UISETP.NE.AND UP0, UPT, UR6, 0xa, UPT ;  /* 0x0000000a0600788c */ /* 0x000fc8000bf05270 */
[----:B------:R-:W-:Y:S02]  /*28a0*/  USEL UR7, URZ, 0x1, UP0 ;  /* 0x00000001ff077887 */ /* 0x000fe40008000000 */
[----:B------:R-:W-:-:S04]  /*28b0*/  USEL UR6, UR6, URZ, UP0 ;  /* 0x000000ff06067287 */ /* 0x000fc80008000000 */
[----:B------:R-:W-:Y:S01]  /*28c0*/  ULEA UR5, UR6, UR4, 0x3 ;  /* 0x0000000406057291 */ /* 0x000fe2000f8e18ff */
[----:B------:R-:W-:-:S04]  /*28d0*/  LOP3.LUT R2, R15, UR7, RZ, 0x3c, !PT ;  /* 0x000000070f027c12 */ /* 0x000fc8000f8e3cff */
[----:B-1----:R-:W-:-:S04]  /*28e0*/  SHF.L.U32 R3, R2, 0x1f, RZ ;  /* 0x0000001f02037819 */ /* 0x002fc800000006ff */
[----:B------:R-:W1:Y:S02]  /*28f0*/  SYNCS.PHASECHK.TRANS64.TRYWAIT P0, [UR5], R3 ;  /* 0x00000003ff0075a7 */ /* 0x000e640008001105 */
[----:B-1----:R-:W-:Y:S05]  /*2900*/  @!P0 BRA `(.L_x_45) ;  /* 0x0000004400d48947 */ /* 0x002fea0003800000 */
.L_x_134:
        /* <DEDUP_REMOVED lines=9> */
.L_x_136:
        /* <DEDUP_REMOVED lines=9> */
.L_x_138:
        /* <DEDUP_REMOVED lines=9> */
.L_x_140:
        /* <DEDUP_REMOVED lines=9> */
.L_x_142:
        /* <DEDUP_REMOVED lines=9> */
.L_x_144:
        /* <DEDUP_REMOVED lines=9> */
.L_x_146:
        /* <DEDUP_REMOVED lines=9> */
.L_x_148:
[----:B------:R-:W-:-:S04]  /*2d00*/  UIADD3 UR6, UPT, UPT, UR6, 0x1, URZ ;  /* 0x0000000106067890 */ /* 0x000fc8000fffe0ff */
[----:B------:R-:W-:-:S04]  /*2d10*/  UISETP.NE.AND UP0, UPT, UR6, 0xa, UPT ;  /* 0x0000000a0600788c */ /* 0x000fc8000bf05270 */
[----:B------:R-:W-:Y:S02]  /*2d20*/  USEL UR5, URZ, 0x1, UP0 ;  /* 0x00000001ff057887 */ /* 0x000fe40008000000 */
[----:B------:R-:W-:-:S04]  /*2d30*/  USEL UR6, UR6, URZ, UP0 ;  /* 0x000000ff06067287 */ /* 0x000fc80008000000 */
[----:B------:R-:W-:Y:S01]  /*2d40*/  ULEA UR6, UR6, UR4, 0x3 ;  /* 0x0000000406067291 */ /* 0x000fe2000f8e18ff */
[----:B-1----:R-:W-:-:S04]  /*2d50*/  LOP3.LUT R3, R2, UR5, RZ, 0x3c, !PT ;  /* 0x0000000502037c12 */ /* 0x002fc8000f8e3cff */
[----:B------:R-:W-:Y:S01]  /*2d60*/  SHF.L.U32 R3, R3, 0x1f, RZ ;  /* 0x0000001f03037819 */ /* 0x000fe200000006ff */
[----:B---3--:R-:W-:-:S07]  /*2d70*/  IMAD.U32 R0, RZ, RZ, UR6 ;  /* 0x00000006ff007e24 */ /* 0x008fce000f8e00ff */
.L_x_53:
[----:B-1----:R1:W2:Y:S02]  /*2d80*/  SYNCS.PHASECHK.TRANS64.TRYWAIT P0, [R0+URZ], R3 ;  /* 0x00000003000075a7 */ /* 0x0022a400080011ff */
[----:B--2---:R-:W-:Y:S05]  /*2d90*/  @!P0 NANOSLEEP.SYNCS 0x989680 ;  /* 0x009896800000895d */ /* 0x004fea0003900000 */
[----:B------:R-:W2:Y:S02]  /*2da0*/  @!P0 SYNCS.PHASECHK.TRANS64 P0, [R0+URZ], R3 ;  /* 0x00000003000085a7 */ /* 0x000ea400080010ff */
[----:B--2---:R-:W-:Y:S05]  /*2db0*/  @P0 EXIT ;  /* 0x000000000000094d */ /* 0x004fea0003800000 */
[----:B------:R-:W-:Y:S05]  /*2dc0*/  BRA `(.L_x_53) ;  /* 0xfffffffc00ec7947 */ /* 0x000fea000383ffff */
.L_x_23:
[----:B------:R-:W-:-:S04]  /*2dd0*/  UISETP.NE.AND UP1, UPT, UR37, URZ, UPT ;  /* 0x000000ff2500728c */ /* 0x000fc8000bf25270 */
[----:B------:R-:W-:-:S09]  /*2de0*/  UISETP.NE.OR UP1, UPT, UR10, 0x1, UP1 ;  /* 0x000000010a00788c */ /* 0x000fd20008f25670 */
[----:B------:R-:W-:Y:S05]  /*2df0*/  BRA.U UP1, `(.L_x_54) ;  /* 0x00000005014c7547 */ /* 0x000fea000b800000 */
[----:B------:R-:W-:Y:S01]  /*2e00*/  HFMA2 R11, -RZ, RZ, 0, 0 ;  /* 0x00000000ff0b7431 */ /* 0x000fe200000001ff */
[----:B------:R-:W-:Y:S01]  /*2e10*/  ISETP.GE.U32.AND P2, PT, R10, 0x2, PT ;  /* 0x000000020a00780c */ /* 0x000fe20003f46070 */
[----:B------:R-:W-:Y:S01]  /*2e20*/  IMAD.MOV.U32 R12, RZ, RZ, 0x1 ;  /* 0x00000001ff0c7424 */ /* 0x000fe200078e00ff */
[----:B------:R-:W-:Y:S01]  /*2e30*/  CS2R R8, SRZ ;  /* 0x0000000000087805 */ /* 0x000fe2000001ff00 */
[----:B------:R-:W-:Y:S01]  /*2e40*/  IMAD.MOV.U32 R3, RZ, RZ, RZ ;  /* 0x000000ffff037224 */ /* 0x000fe200078e00ff */
[----:B------:R-:W-:Y:S01]  /*2e50*/  UMOV UR4, 0x400 ;  /* 0x0000040000047882 */ /* 0x000fe20000000000 */
[----:B------:R-:W-:Y:S01]  /*2e60*/  UMOV UR6, URZ ;  /* 0x000000ff00067c82 */ /* 0x000fe20008000000 */
[----:B------:R-:W-:-:S12]  /*2e70*/  ULEA UR37, UR37, UR4, 0x18 ;  /* 0x0000000425257291 */ /* 0x000fd8000f8ec0ff */
.L_x_58:
[----:B------:R-:W-:Y:S02]  /*2e80*/  LEA R0, R3, UR37, 0x3 ;  /* 0x0000002503007c11 */ /* 0x000fe4000f8e18ff */
[----:B------:R-:W-:-:S03]  /*2e90*/  SHF.L.U32 R5, R8, 0x1f, RZ ;  /* 0x0000001f08057819 */ /* 0x000fc600000006ff */
[----:B------:R-:W-:Y:S01]  /*2ea0*/  VIADD R4, R0, 0x140 ;  /* 0x0000014000047836 */ /* 0x000fe20000000000 */
[----:B------:R-:W1:Y:S02]  /*2eb0*/  SYNCS.PHASECHK.TRANS64.TRYWAIT P0, [R0+URZ+0x130], R5 ;  /* 0x00013005000075a7 */ /* 0x000e6400080011ff */
[----:B-1----:R-:W-:Y:S05]  /*2ec0*/  @!P0 BRA `(.L_x_55) ;  /* 0x0000004400248947 */ /* 0x002fea0003800000 */
.L_x_149:
[----:B------:R-:W-:Y:S01]  /*2ed0*/  ULEA UR5, UR6, UR37, 0x3 ;  /* 0x0000002506057291 */ /* 0x000fe2000f8e18ff */
[----:B------:R-:W-:Y:S01]  /*2ee0*/  PRMT R4, RZ, 0x654, R4 ;  /* 0x00000654ff047816 */ /* 0x000fe20000000004 */
[----:B-1----:R-:W-:Y:S01]  /*2ef0*/  @!P2 IMAD.MOV.U32 R5, RZ, RZ, 0x10 ;  /* 0x00000010ff05a424 */ /* 0x002fe200078e00ff */
[----:B------:R-:W-:Y:S01]  /*2f00*/  SHF.L.U32 R7, R12, 0x1f, RZ ;  /* 0x0000001f0c077819 */ /* 0x000fe200000006ff */
[----:B------:R-:W-:Y:S01]  /*2f10*/  UIADD3 UR4, UPT, UPT, UR5, 0xd0, URZ ;  /* 0x000000d005047890 */ /* 0x000fe2000fffe0ff */
[----:B------:R1:W-:Y:S05]  /*2f20*/  SYNCS.ARRIVE.TRANS64.RED.A1T0 RZ, [R4+URZ], RZ ;  /* 0x000000ff04ff79a7 */ /* 0x0003ea00081004ff */
[----:B------:R-:W-:Y:S01]  /*2f30*/  IMAD.U32 R13, RZ, RZ, UR4 ;  /* 0x00000004ff0d7e24 */ /* 0x000fe2000f8e00ff */
[----:B------:R-:W2:Y:S04]  /*2f40*/  SYNCS.PHASECHK.TRANS64.TRYWAIT P0, [UR5+0xe0], R7 ;  /* 0x0000e007ff0075a7 */ /* 0x000ea80008001105 */
[----:B------:R-:W-:Y:S01]  /*2f50*/  PRMT R13, R10, 0x654, R13 ;  /* 0x000006540a0d7816 */ /* 0x000fe2000000000d */
[----:B-12---:R-:W-:Y:S06]  /*2f60*/  @!P0 BRA `(.L_x_56) ;  /* 0x0000004400108947 */ /* 0x006fec0003800000 */
.L_x_151:
[----:B------:R-:W-:Y:S01]  /*2f70*/  ULEA UR4, UR6, UR37, 0x4 ;  /* 0x0000002506047291 */ /* 0x000fe2000f8e20ff */
[----:B------:R-:W-:Y:S01]  /*2f80*/  SEL R2, R13, R2, !P2 ;  /* 0x000000020d027207 */ /* 0x000fe20005000000 */
[----:B------:R-:W-:Y:S01]  /*2f90*/  UIADD3 UR5, UPT, UPT, UR5, 0xd0, URZ ;  /* 0x000000d005057890 */ /* 0x000fe2000fffe0ff */
[----:B-1----:R-:W-:Y:S01]  /*2fa0*/  LEA R0, R11, UR37, 0x3 ;  /* 0x000000250b007c11 */ /* 0x002fe2000f8e18ff */
[----:B------:R-:W-:Y:S01]  /*2fb0*/  UIADD3 UR4, UPT, UPT, UR4, 0x160, URZ ;  /* 0x0000016004047890 */ /* 0x000fe2000fffe0ff */
[----:B------:R1:W-:Y:S01]  /*2fc0*/  @!P2 SYNCS.ARRIVE.TRANS64.RED RZ, [R2+URZ], R5 ;  /* 0x0000000502ffa9a7 */ /* 0x0003e200080004ff */
[----:B------:R-:W-:Y:S01]  /*2fd0*/  UIADD3 UR6, UPT, UPT, UR6, 0x1, URZ ;  /* 0x0000000106067890 */ /* 0x000fe2000fffe0ff */
[----:B------:R-:W-:-:S03]  /*2fe0*/  VIADD R3, R3, 0x1 ;  /* 0x0000000103037836 */ /* 0x000fc60000000000 */
[----:B------:R-:W-:Y:S02]  /*2ff0*/  UISETP.NE.AND UP0, UPT, UR6, 0x2, UPT ;  /* 0x000000020600788c */ /* 0x000fe4000bf05270 */
[----:B------:R-:W-:Y:S01]  /*3000*/  ISETP.NE.AND P0, PT, R3, 0x2, PT ;  /* 0x000000020300780c */ /* 0x000fe20003f05270 */
[----:B------:R-:W-:Y:S06]  /*3010*/  UGETNEXTWORKID.BROADCAST [UR4], [UR5] ;  /* 0x00000000040073ca */ /* 0x000fec0008000100 */
[----:B------:R-:W-:Y:S02]  /*3020*/  USEL UR4, URZ, 0x1, UP0 ;  /* 0x00000001ff047887 */ /* 0x000fe40008000000 */
[----:B------:R-:W-:-:S04]  /*3030*/  USEL UR6, UR6, URZ, UP0 ;  /* 0x000000ff06067287 */ /* 0x000fc80008000000 */
[----:B------:R-:W-:Y:S02]  /*3040*/  LOP3.LUT R12, R12, UR4, RZ, 0x3c, !PT ;  /* 0x000000040c0c7c12 */ /* 0x000fe4000f8e3cff */
[----:B-1----:R-:W-:-:S04]  /*3050*/  SHF.L.U32 R5, R9, 0x1f, RZ ;  /* 0x0000001f09057819 */ /* 0x002fc800000006ff */
[----:B------:R-:W1:Y:S02]  /*3060*/  SYNCS.PHASECHK.TRANS64.TRYWAIT P1, [R0+URZ+0xd0], R5 ;  /* 0x0000d005000075a7 */ /* 0x000e6400080211ff */
[----:B-1----:R-:W-:Y:S05]  /*3070*/  @!P1 BRA `(.L_x_57) ;  /* 0x0000004000e49947 */ /* 0x002fea0003800000 */
.L_x_152:
[----:B------:R-:W-:Y:S01]  /*3080*/  LEA R4, R11, UR37, 0x4 ;  /* 0x000000250b047c11 */ /* 0x000fe2000f8e20ff */
[----:B-1----:R-:W-:Y:S01]  /*3090*/  VIADD R0, R0, 0xe0 ;  /* 0x000000e000007836 */ /* 0x002fe20000000000 */
[----:B------:R-:W-:Y:S01]  /*30a0*/  SEL R3, R3, RZ, P0 ;  /* 0x000000ff03037207 */ /* 0x000fe20000000000 */
[----:B------:R-:W-:-:S03]  /*30b0*/  VIADD R11, R11, 0x1 ;  /* 0x000000010b0b7836 */ /* 0x000fc60000000000 */
[----:B------:R-:W1:Y:S01]  /*30c0*/  LDS.128 R4, [R4+0x160] ;  /* 0x0001600004047984 */ /* 0x000e620000000c00 */
[----:B------:R-:W-:Y:S02]  /*30d0*/  PRMT R0, RZ, 0x654, R0 ;  /* 0x00000654ff007816 */ /* 0x000fe40000000000 */
[C---:B------:R-:W-:Y:S01]  /*30e0*/  ISETP.NE.AND P1, PT, R11.reuse, 0x2, PT ;  /* 0x000000020b00780c */ /* 0x040fe20003f25270 */
[----:B------:R-:W-:Y:S01]  /*30f0*/  @!PT LDS RZ, [RZ] ;  /* 0x00000000fffff984 */ /* 0x000fe20000000800 */
[----:B------:R-:W-:Y:S01]  /*3100*/  @!PT LDS RZ, [RZ] ;  /* 0x00000000fffff984 */ /* 0x000fe20000000800 */
[----:B------:R-:W-:Y:S01]  /*3110*/  @!PT LDS RZ, [RZ] ;  /* 0x00000000fffff984 */ /* 0x000fe20000000800 */
[----:B------:R-:W-:Y:S01]  /*3120*/  @!PT LDS RZ, [RZ] ;  /* 0x00000000fffff984 */ /* 0x000fe20000000800 */
[----:B------:R2:W-:Y:S06]  /*3130*/  MEMBAR.ALL.CTA ;  /* 0x0000000000007992 */ /* 0x0005ec0000008000 */
[----:B--2---:R-:W2:Y:S01]  /*3140*/  FENCE.VIEW.ASYNC.S ;  /* 0x00000000000073c6 */ /* 0x004ea20000000000 */
[----:B------:R-:W-:Y:S01]  /*3150*/  SEL R11, R11, RZ, P1 ;  /* 0x000000ff0b0b7207 */ /* 0x000fe20000800000 */
[----:B--2---:R2:W-:Y:S01]  /*3160*/  SYNCS.ARRIVE.TRANS64.RED.A1T0 RZ, [R0+URZ], RZ ;  /* 0x000000ff00ff79a7 */ /* 0x0045e200081004ff */
[----:B-1----:R-:W-:-:S02]  /*3170*/  LOP3.LUT P3, RZ, R6, 0x1, RZ, 0xc0, !PT ;  /* 0x0000000106ff7812 */ /* 0x002fc4000786c0ff */
[----:B------:R-:W-:-:S04]  /*3180*/  SEL R5, RZ, 0x1, P0 ;  /* 0x00000001ff057807 */ /* 0x000fc80000000000 */
[----:B------:R-:W-:Y:S02]  /*3190*/  LOP3.LUT R8, R8, R5, RZ, 0x3c, !PT ;  /* 0x0000000508087212 */ /* 0x000fe400078e3cff */
[----:B--2---:R-:W-:-:S04]  /*31a0*/  SEL R0, RZ, 0x1, P1 ;  /* 0x00000001ff007807 */ /* 0x004fc80000800000 */
[----:B------:R-:W-:Y:S01]  /*31b0*/  LOP3.LUT R9, R9, R0, RZ, 0x3c, !PT ;  /* 0x0000000009097212 */ /* 0x000fe200078e3cff */
[----:B------:R-:W-:Y:S06]  /*31c0*/  @P3 BRA `(.L_x_58) ;  /* 0xfffffffc002c3947 */ /* 0x000fec000383ffff */
[----:B------:R-:W-:Y:S01]  /*31d0*/  ULEA UR5, UR6, UR37, 0x3 ;  /* 0x0000002506057291 */ /* 0x000fe2000f8e18ff */
[----:B------:R-:W-:-:S08]  /*31e0*/  SHF.L.U32 R3, R12, 0x1f, RZ ;  /* 0x0000001f0c037819 */ /* 0x000fd000000006ff */
[----:B------:R-:W1:Y:S02]  /*31f0*/  SYNCS.PHASECHK.TRANS64 P0, [UR5+0xe0], R3 ;  /* 0x0000e003ff0075a7 */ /* 0x000e640008001005 */
[----:B-1----:R-:W-:Y:S05]  /*3200*/  @P0 BRA `(.L_x_59) ;  /* 0x0000000000080947 */ /* 0x002fea0003800000 */
[----:B------:R-:W1:Y:S02]  /*3210*/  SYNCS.PHASECHK.TRANS64.TRYWAIT P0, [UR5+0xe0], R3 ;  /* 0x0000e003ff0075a7 */ /* 0x000e640008001105 */
[----:B-1----:R-:W-:Y:S05]  /*3220*/  @!P0 BRA `(.L_x_60) ;  /* 0x00000040008c8947 */ /* 0x002fea0003800000 */
.L_x_59:
[----:B------:R-:W-:-:S04]  /*3230*/  UIADD3 UR4, UPT, UPT, UR6, 0x1, URZ ;  /* 0x0000000106047890 */ /* 0x000fc8000fffe0ff */
[----:B------:R-:W-:-:S04]  /*3240*/  UISETP.NE.AND UP0, UPT, UR4, 0x2, UPT ;  /* 0x000000020400788c */ /* 0x000fc8000bf05270 */
[----:B------:R-:W-:Y:S02]  /*3250*/  USEL UR7, URZ, 0x1, UP0 ;  /* 0x00000001ff077887 */ /* 0x000fe40008000000 */
[----:B------:R-:W-:-:S04]  /*3260*/  USEL UR4, UR4, URZ, UP0 ;  /* 0x000000ff04047287 */ /* 0x000fc80008000000 */
[----:B------:R-:W-:Y:S01]  /*3270*/  ULEA UR4, UR4, UR37, 0x3 ;  /* 0x0000002504047291 */ /* 0x000fe2000f8e18ff */
[----:B-1----:R-:W-:-:S04]  /*3280*/  LOP3.LUT R3, R12, UR7, RZ, 0x3c, !PT ;  /* 0x000000070c037c12 */ /* 0x002fc8000f8e3cff */
[----:B------:R-:W-:-:S04]  /*3290*/  SHF.L.U32 R0, R3, 0x1f, RZ ;  /* 0x0000001f03007819 */ /* 0x000fc800000006ff */
[----:B------:R-:W1:Y:S02]  /*32a0*/  SYNCS.PHASECHK.TRANS64 P0, [UR4+0xe0], R0 ;  /* 0x0000e000ff0075a7 */ /* 0x000e640008001004 */
[----:B-1----:R-:W-:Y:S05]  /*32b0*/  @P0 EXIT ;  /* 0x000000000000094d */ /* 0x002fea0003800000 */
[----:B------:R-:W-:Y:S02]  /*32c0*/  SHF.L.U32 R3, R3, 0x1f, RZ ;  /* 0x0000001f03037819 */ /* 0x000fe400000006ff */
[----:B------:R-:W-:-:S07]  /*32d0*/  MOV R0, UR4 ;  /* 0x0000000400007c02 */ /* 0x000fce0008000f00 */
.L_x_61:
[----:B-1----:R1:W2:Y:S02]  /*32e0*/  SYNCS.PHASECHK.TRANS64.TRYWAIT P0, [R0+URZ+0xe0], R3 ;  /* 0x0000e003000075a7 */ /* 0x0022a400080011ff */
[----:B--2---:R-:W-:Y:S05]  /*32f0*/  @!P0 NANOSLEEP.SYNCS 0x989680 ;  /* 0x009896800000895d */ /* 0x004fea0003900000 */
[----:B------:R-:W2:Y:S02]  /*3300*/  @!P0 SYNCS.PHASECHK.TRANS64 P0, [R0+URZ+0xe0], R3 ;  /* 0x0000e003000085a7 */ /* 0x000ea400080010ff */
[----:B--2---:R-:W-:Y:S05]  /*3310*/  @P0 EXIT ;  /* 0x000000000000094d */ /* 0x004fea0003800000 */
[----:B------:R-:W-:Y:S05]  /*3320*/  BRA `(.L_x_61) ;  /* 0xfffffffc00ec7947 */ /* 0x000fea000383ffff */
.L_x_54:
[----:B------:R-:W-:Y:S05]  /*3330*/  BRA.U UP4, `(.L_x_62) ;  /* 0x0000001504487547 */ /* 0x000fea000b800000 */
[----:B------:R-:W-:Y:S01]  /*3340*/  UMOV UR6, 0x40 ;  /* 0x0000004000067882 */ /* 0x000fe20000000000 */
[----:B------:R-:W-:Y:S01]  /*3350*/  NOP ;  /* 0x0000000000007918 */ /* 0x000fe20000000000 */
[----:B------:R-:W-:Y:S01]  /*3360*/  ULEA UR6, UR37, UR6, 0x18 ;  /* 0x0000000625067291 */ /* 0x000fe2000f8ec0ff */
[----:B------:R-:W-:Y:S02]  /*3370*/  UMOV UR7, 0x400 ;  /* 0x0000040000077882 */ /* 0x000fe40000000000 */
[----:B------:R-:W-:-:S06]  /*3380*/  ULEA UR37, UR37, UR7, 0x18 ;  /* 0x0000000725257291 */ /* 0x000fcc000f8ec0ff */
[----:B------:R-:W1:Y:S02]  /*3390*/  LDS.U8 R2, [UR6+0x1c] ;  /* 0x00001c06ff027984 */ /* 0x000e640008000000 */
[----:B-1----:R-:W-:-:S13]  /*33a0*/  ISETP.NE.AND P0, PT, R2, RZ, PT ;  /* 0x000000ff0200720c */ /* 0x002fda0003f05270 */
[----:B------:R-:W-:Y:S05]  /*33b0*/  @P0 BRA `(.L_x_63) ;  /* 0x0000000400080947 */ /* 0x000fea0003800000 */
[----:B------:R-:W-:Y:S02]  /*33c0*/  UISETP.NE.U32.AND UP0, UPT, UR5, 0x1, UPT ;  /* 0x000000010500788c */ /* 0x000fe4000bf05070 */
[----:B------:R-:W-:-:S07]  /*33d0*/  UIADD3 UR8, UPT, UPT, UR6, 0x8, URZ ;  /* 0x0000000806087890 */ /* 0x000fce000fffe0ff */
[----:B------:R-:W-:Y:S05]  /*33e0*/  BRA.U !UP0, `(.L_x_64) ;  /* 0x00000001089c7547 */ /* 0x000fea000b800000 */
[----:B------:R-:W-:Y:S01]  /*33f0*/  ELECT P0, URZ, PT ;  /* 0x0000000000ff782f */ /* 0x000fe20003800000 */
[----:B------:R-:W-:-:S12]  /*3400*/  BSSY B0, `(.L_x_64) ;  /* 0x0000025000007945 */ /* 0x000fd80003800000 */
[----:B------:R-:W-:Y:S05]  /*3410*/  @!P0 BRA `(.L_x_65) ;  /* 0x00000000008c8947 */ /* 0x000fea0003800000 */
[----:B------:R-:W-:-:S05]  /*3420*/  UMOV UR7, 0x10 ;  /* 0x0000001000077882 */ /* 0x000fca0000000000 */
[----:B------:R-:W-:Y:S04]  /*3430*/  DEPBAR.LE SB1, 0x36 ;  /* 0x00009d800000791a */ /* 0x000fe80000000000 */
[----:B------:R-:W1:Y:S02]  /*3440*/  UTCATOMSWS.2CTA.FIND_AND_SET.ALIGN UP1, UR7, UR7 ;  /* 0x00000007000775e3 */ /* 0x000e640008220800 */
[----:B-1----:R-:W-:Y:S01]  /*3450*/  MOV R11, UR7 ;  /* 0x00000007000b7c02 */ /* 0x002fe20008000f00 */
[----:B------:R-:W-:Y:S06]  /*3460*/  BRA.U UP1, `(.L_x_66) ;  /* 0x0000000101187547 */ /* 0x000fec000b800000 */
.L_x_67:
[----:B------:R-:W-:Y:S05]  /*3470*/  NANOSLEEP 0x64 ;  /* 0x000000640000795d */ /* 0x000fea0003800000 */
[----:B------:R-:W-:-:S05]  /*3480*/  UMOV UR7, 0x10 ;  /* 0x0000001000077882 */ /* 0x000fca0000000000 */
[----:B------:R-:W-:Y:S04]  /*3490*/  DEPBAR.LE SB1, 0x36 ;  /* 0x00009d800000791a */ /* 0x000fe80000000000 */
[----:B------:R-:W1:Y:S02]  /*34a0*/  UTCATOMSWS.2CTA.FIND_AND_SET.ALIGN UP1, UR7, UR7 ;  /* 0x00000007000775e3 */ /* 0x000e640008220800 */
[----:B-1----:R-:W-:Y:S01]  /*34b0*/  MOV R11, UR7 ;  /* 0x00000007000b7c02 */ /* 0x002fe20008000f00 */
[----:B------:R-:W-:Y:S05]  /*34c0*/  BRA.U !UP1, `(.L_x_67) ;  /* 0xfffffffd09e87547 */ /* 0x000fea000b83ffff */
.L_x_66:
[----:B------:R-:W1:Y:S01]  /*34d0*/  LDS R5, [UR6+0x10] ;  /* 0x00001006ff057984 */ /* 0x000e620008000800 */
[----:B------:R-:W-:Y:S01]  /*34e0*/  IMAD.U32 R3, RZ, RZ, UR37 ;  /* 0x00000025ff037e24 */ /* 0x000fe2000f8e00ff */
[----:B------:R-:W-:-:S03]  /*34f0*/  MOV R2, UR4 ;  /* 0x0000000400027c02 */ /* 0x000fc60008000f00 */
[----:B------:R-:W-:Y:S01]  /*3500*/  VIADD R3, R3, 0x180 ;  /* 0x0000018003037836 */ /* 0x000fe20000000000 */
[----:B-1----:R-:W-:-:S04]  /*3510*/  SHF.L.U32 R5, R5, 0x1f, RZ ;  /* 0x0000001f05057819 */ /* 0x002fc800000006ff */
[----:B------:R-:W1:Y:S02]  /*3520*/  SYNCS.PHASECHK.TRANS64.TRYWAIT P0, [UR6+0x8], R5 ;  /* 0x00000805ff0075a7 */ /* 0x000e640008001106 */
[----:B-1----:R-:W-:Y:S05]  /*3530*/  @P0 BRA `(.L_x_68) ;  /* 0x0000000000080947 */ /* 0x002fea0003800000 */
[----:B------:R-:W1:Y:S02]  /*3540*/  SYNCS.PHASECHK.TRANS64.TRYWAIT P0, [UR6+0x8], R5 ;  /* 0x00000805ff0075a7 */ /* 0x000e640008001106 */
[----:B-1----:R-:W-:Y:S05]  /*3550*/  @!P0 BRA `(.L_x_69) ;  /* 0x0000003c00d88947 */ /* 0x002fea0003800000 */
.L_x_68:
[----:B-1----:R-:W-:Y:S01]  /*3560*/  HFMA2 R4, -RZ, RZ, 0, 5.9604644775390625e-08 ;  /* 0x00000001ff047431 */ /* 0x002fe200000001ff */
[----:B------:R-:W-:Y:S01]  /*3570*/  UPRMT UR7, UR4, 0x654, UR8 ;  /* 0x0000065404077896 */ /* 0x000fe20008000008 */
[----:B------:R-:W-:Y:S01]  /*3580*/  IMAD.MOV.U32 R6, RZ, RZ, 0xffff ;  /* 0x0000ffffff067424 */ /* 0x000fe200078e00ff */
[----:B------:R-:W-:Y:S01]  /*3590*/  PRMT R2, R2, 0x654, R3 ;  /* 0x0000065402027816 */ /* 0x000fe20000000003 */
[----:B------:R-:W-:Y:S02]  /*35a0*/  IMAD.MOV.U32 R5, RZ, RZ, 0x4 ;  /* 0x00000004ff057424 */ /* 0x000fe400078e00ff */
[----:B------:R-:W-:Y:S01]  /*35b0*/  IMAD.SHL.U32 R9, R11, 0x20, RZ ;  /* 0x000000200b097824 */ /* 0x000fe200078e00ff */
[----:B------:R-:W-:Y:S02]  /*35c0*/  MOV R3, UR7 ;  /* 0x0000000700037c02 */ /* 0x000fe40008000f00 */
[-C--:B------:R-:W-:Y:S01]  /*35d0*/  SHF.L.U32 R7, R6, R11.reuse, RZ ;  /* 0x0000000b06077219 */ /* 0x080fe200000006ff */
[----:B------:R1:W-:Y:S01]  /*35e0*/  SYNCS.ARRIVE.TRANS64.RED RZ, [UR7], R5 ;  /* 0x00000005ffff79a7 */ /* 0x0003e20008000407 */
[----:B------:R-:W-:Y:S01]  /*35f0*/  SHF.L.U32 R6, R4, R11, RZ ;  /* 0x0000000b04067219 */ /* 0x000fe200000006ff */
[----:B------:R1:W-:Y:S04]  /*3600*/  STS [UR37+0x180], R9 ;  /* 0x00018009ff007988 */ /* 0x0003e80008000825 */
[----:B------:R1:W-:Y:S04]  /*3610*/  STAS [R2.64], R11 ;  /* 0x0000000b02007dbd */ /* 0x0003e8000c0008ff */
[----:B------:R1:W-:Y:S04]  /*3620*/  ATOMS.OR RZ, [UR6+0x14], R7 ;  /* 0x00001407ffff798c */ /* 0x0003e8000b000006 */
[----:B------:R1:W-:Y:S04]  /*3630*/  ATOMS.OR RZ, [UR6+0x18], R6 ;  /* 0x00001806ffff798c */ /* 0x0003e8000b000006 */
[----:B------:R1:W-:Y:S02]  /*3640*/  ATOMS.XOR RZ, [UR6+0x10], R4 ;  /* 0x00001004ffff798c */ /* 0x0003e4000b800006 */
.L_x_65:
[----:B------:R-:W-:Y:S05]  /*3650*/  BSYNC B0 ;  /* 0x0000000000007941 */ /* 0x000fea0003800000 */
.L_x_64:
[----:B------:R-:W-:Y:S05]  /*3660*/  BRA.U UP0, `(.L_x_70) ;  /* 0x00000001006c7547 */ /* 0x000fea000b800000 */
[----:B------:R-:W-:-:S03]  /*3670*/  UMOV UR7, 0xffffffff ;  /* 0xffffffff00077882 */ /* 0x000fc60000000000 */
[----:B------:R-:W-:Y:S05]  /*3680*/  BRA.DIV UR7, `(.L_x_71) ;  /* 0x0000003e07a47947 */ /* 0x000fea000b800000 */
[----:B------:R-:W-:-:S13]  /*3690*/  ELECT P6, URZ, PT ;  /* 0x0000000000ff782f */ /* 0x000fda00038c0000 */
.L_x_156:
[----:B------:R-:W-:Y:S05]  /*36a0*/  @!P6 BRA `(.L_x_70) ;  /* 0x00000000005ce947 */ /* 0x000fea0003800000 */
[----:B-1----:R-:W1:Y:S02]  /*36b0*/  LDS R3, [UR6+0x10] ;  /* 0x00001006ff037984 */ /* 0x002e640008000800 */
[----:B-1----:R-:W-:-:S04]  /*36c0*/  SHF.L.U32 R3, R3, 0x1f, RZ ;  /* 0x0000001f03037819 */ /* 0x002fc800000006ff */
[----:B------:R-:W1:Y:S02]  /*36d0*/  SYNCS.PHASECHK.TRANS64.TRYWAIT P0, [UR6+0x8], R3 ;  /* 0x00000803ff0075a7 */ /* 0x000e640008001106 */
[----:B-1----:R-:W-:Y:S05]  /*36e0*/  @P0 BRA `(.L_x_72) ;  /* 0x0000000000080947 */ /* 0x002fea0003800000 */
[----:B------:R-:W1:Y:S02]  /*36f0*/  SYNCS.PHASECHK.TRANS64.TRYWAIT P0, [UR6+0x8], R3 ;  /* 0x00000803ff0075a7 */ /* 0x000e640008001106 */
[----:B-1----:R-:W-:Y:S05]  /*3700*/  @!P0 BRA `(.L_x_73) ;  /* 0x0000003c00a48947 */ /* 0x002fea0003800000 */
.L_x_72:
[----:B------:R-:W2:Y:S01]  /*3710*/  LDS R5, [UR37+0x180] ;  /* 0x00018025ff057984 */ /* 0x000ea20008000800 */
[----:B-1----:R-:W-:Y:S02]  /*3720*/  HFMA2 R2, -RZ, RZ, 0, 5.9604644775390625e-08 ;  /* 0x00000001ff027431 */ /* 0x002fe400000001ff */
[----:B------:R-:W-:Y:S01]  /*3730*/  IMAD.MOV.U32 R3, RZ, RZ, 0xffff ;  /* 0x0000ffffff037424 */ /* 0x000fe200078e00ff */
[----:B------:R-:W-:Y:S01]  /*3740*/  UPRMT UR7, UR4, 0x654, UR8 ;  /* 0x0000065404077896 */ /* 0x000fe20008000008 */
[----:B--2---:R-:W-:-:S03]  /*3750*/  IMAD.SHL.U32 R4, R5, 0x20, RZ ;  /* 0x0000002005047824 */ /* 0x004fc600078e00ff */
[-C--:B------:R-:W-:Y:S02]  /*3760*/  SHF.L.U32 R3, R3, R5.reuse, RZ ;  /* 0x0000000503037219 */ /* 0x080fe400000006ff */
[----:B------:R-:W-:Y:S01]  /*3770*/  SHF.L.U32 R5, R2, R5, RZ ;  /* 0x0000000502057219 */ /* 0x000fe200000006ff */
[----:B------:R2:W-:Y:S04]  /*3780*/  STS [UR37+0x180], R4 ;  /* 0x00018004ff007988 */ /* 0x0005e80008000825 */
[----:B------:R2:W-:Y:S04]  /*3790*/  ATOMS.OR RZ, [UR6+0x14], R3 ;  /* 0x00001403ffff798c */ /* 0x0005e8000b000006 */
[----:B------:R2:W-:Y:S01]  /*37a0*/  ATOMS.OR RZ, [UR6+0x18], R5 ;  /* 0x00001805ffff798c */ /* 0x0005e2000b000006 */
[----:B------:R-:W-:Y:S03]  /*37b0*/  SYNCS.ARRIVE.TRANS64.RED.A1T0 RZ, [UR7], RZ ;  /* 0x000000ffffff79a7 */ /* 0x000fe60008100407 */
[----:B------:R2:W-:Y:S01]  /*37c0*/  ATOMS.XOR RZ, [UR6+0x10], R2 ;  /* 0x00001002ffff798c */ /* 0x0005e2000b800006 */
[----:B------:R-:W-:Y:S05]  /*37d0*/  BRA `(.L_x_70) ;  /* 0x0000000000107947 */ /* 0x000fea0003800000 */
.L_x_63:
[----:B------:R-:W-:-:S05]  /*37e0*/  MOV R2, 0xffffffff ;  /* 0xffffffff00027802 */ /* 0x000fca0000000f00 */
[----:B------:R1:W-:Y:S02]  /*37f0*/  STS [UR37+0x180], R2 ;  /* 0x00018002ff007988 */ /* 0x0003e40008000825 */
[----:B-1----:R-:W-:Y:S02]  /*3800*/  MOV R2, 0x3820 ;  /* 0x0000382000027802 */ /* 0x002fe40000000f00 */
[----:B-----5:R-:W-:Y:S05]  /*3810*/  CALL.REL.NOINC `($__internal_1_$__cuda_sm10x_tcgen05_guardrail_trap_phase_invalid_during_alloc) ;  /* 0x0000004000c07944 */ /* 0x020fea0003c00000 */
.L_x_70:
[----:B------:R-:W-:Y:S05]  /*3820*/  WARPSYNC.ALL ;  /* 0x0000000000007948 */ /* 0x000fea0003800000 */
[----:B------:R-:W3:Y:S01]  /*3830*/  S2UR UR7, SR_CgaCtaId ;  /* 0x00000000000779c3 */ /* 0x000ee20000008800 */
[----:B------:R-:W-:Y:S01]  /*3840*/  UMOV UR6, 0x400 ;  /* 0x0000040000067882 */ /* 0x000fe20000000000 */
[----:B------:R-:W-:-:S06]  /*3850*/  NOP ;  /* 0x0000000000007918 */ /* 0x000fcc0000000000 */
[----:B------:R-:W-:Y:S06]  /*3860*/  BAR.ARV 0x6, 0xa0 ;  /* 0x0182800000007b1d */ /* 0x000fec0000002000 */
[----:B------:R-:W4:Y:S01]  /*3870*/  LDCU UR8, c[0x0][0x38c] ;  /* 0x00007180ff0877ac */ /* 0x000f220008000800 */
[----:B------:R-:W-:Y:S01]  /*3880*/  LOP3.LUT R0, R0, 0xffff, RZ, 0xc0, !PT ;  /* 0x0000ffff00007812 */ /* 0x000fe200078ec0ff */
[----:B-1----:R-:W-:Y:S01]  /*3890*/  IMAD.MOV.U32 R9, RZ, RZ, 0x1 ;  /* 0x00000001ff097424 */ /* 0x002fe200078e00ff */
[----:B------:R-:W-:Y:S01]  /*38a0*/  LOP3.LUT R8, R8, 0xffff, RZ, 0xc0, !PT ;  /* 0x0000ffff08087812 */ /* 0x000fe200078ec0ff */
[----:B------:R-:W-:Y:S01]  /*38b0*/  UMOV UR19, URZ ;  /* 0x000000ff00137c82 */ /* 0x000fe20008000000 */
[----:B------:R-:W-:Y:S01]  /*38c0*/  R2UR UR10, R0 ;  /* 0x00000000000a72ca */ /* 0x000fe200000e0000 */
[----:B------:R-:W-:Y:S01]  /*38d0*/  UMOV UR18, URZ ;  /* 0x000000ff00127c82 */ /* 0x000fe20008000000 */
[----:B------:R-:W-:Y:S01]  /*38e0*/  R2UR UR11, R8 ;  /* 0x00000000080b72ca */ /* 0x000fe200000e0000 */
[----:B------:R-:W-:Y:S01]  /*38f0*/  IMAD.MOV.U32 R8, RZ, RZ, RZ ;  /* 0x000000ffff087224 */ /* 0x000fe200078e00ff */
[----:B------:R-:W-:Y:S01]  /*3900*/  UMOV UR17, URZ ;  /* 0x000000ff00117c82 */ /* 0x000fe20008000000 */
[----:B---3--:R-:W-:-:S02]  /*3910*/  ULEA UR7, UR7, UR6, 0x18 ;  /* 0x0000000607077291 */ /* 0x008fc4000f8ec0ff */
[----:B------:R-:W-:Y:S02]  /*3920*/  UISETP.NE.AND UP2, UPT, UR5, URZ, UPT ;  /* 0x000000ff0500728c */ /* 0x000fe4000bf45270 */
[----:B------:R-:W-:Y:S02]  /*3930*/  UIADD3 UR12, UPT, UPT, UR7, 0x2400, URZ ;  /* 0x00002400070c7890 */ /* 0x000fe4000fffe0ff */
[----:B------:R-:W-:Y:S02]  /*3940*/  UIADD3 UR13, UPT, UPT, UR7, 0x2a400, URZ ;  /* 0x0002a400070d7890 */ /* 0x000fe4000fffe0ff */
[----:B----4-:R-:W-:Y:S01]  /*3950*/  UIADD3 UR8, UPT, UPT, UR8, 0x7f, URZ ;  /* 0x0000007f08087890 */ /* 0x010fe2000fffe0ff */
[----:B--2---:R-:W1:Y:S01]  /*3960*/  LDS R2, [UR7+0x180] ;  /* 0x00018007ff027984 */ /* 0x004e620008000800 */
[----:B------:R-:W-:Y:S02]  /*3970*/  USHF.R.U32.HI UR12, URZ, 0x4, UR12 ;  /* 0x00000004ff0c7899 */ /* 0x000fe4000801160c */
[----:B------:R-:W-:-:S02]  /*3980*/  USHF.R.S32.HI UR6, URZ, 0x1f, UR8 ;  /* 0x0000001fff067899 */ /* 0x000fc40008011408 */
[----:B------:R-:W-:Y:S02]  /*3990*/  USHF.R.U32.HI UR13, URZ, 0x4, UR13 ;  /* 0x00000004ff0d7899 */ /* 0x000fe4000801160d */
[----:B------:R-:W-:Y:S02]  /*39a0*/  ULEA.HI UR6, UR6, UR8, URZ, 0x7 ;  /* 0x0000000806067291 */ /* 0x000fe4000f8f38ff */
[----:B------:R-:W-:Y:S02]  /*39b0*/  ULOP3.LUT UR12, UR12, 0x3fff, URZ, 0xc0, !UPT ;  /* 0x00003fff0c0c7892 */ /* 0x000fe4000f8ec0ff */
[----:B------:R-:W-:Y:S02]  /*39c0*/  USHF.R.S32.HI UR6, URZ, 0x7, UR6 ;  /* 0x00000007ff067899 */ /* 0x000fe40008011406 */
[----:B------:R-:W-:Y:S02]  /*39d0*/  ULOP3.LUT UR13, UR13, 0x3fff, URZ, 0xc0, !UPT ;  /* 0x00003fff0d0d7892 */ /* 0x000fe4000f8ec0ff */
[----:B------:R-:W-:Y:S01]  /*39e0*/  UISETP.LT.AND UP0, UPT, UR6, 0x1, UPT ;  /* 0x000000010600788c */ /* 0x000fe2000bf01270 */
[----:B------:R-:W-:Y:S01]  /*39f0*/  UMOV UR36, 0x0 ;  /* 0x0000000000247882 */ /* 0x000fe20000000000 */
        /* <DEDUP_REMOVED lines=9> */
[----:B------:R-:W-:-:S02]  /*3a90*/  ULOP3.LUT UR12, UR12, 0x10000, URZ, 0xfc, !UPT ;  /* 0x000100000c0c7892 */ /* 0x000fc4000f8efcff */
[----:B------:R-:W-:Y:S02]  /*3aa0*/  ULOP3.LUT UR13, UR13, 0x10000, URZ, 0xfc, !UPT ;  /* 0x000100000d0d7892 */ /* 0x000fe4000f8efcff */
[----:B------:R-:W-:Y:S01]  /*3ab0*/  USEL UR20, UR6, 0x1, !UP0 ;  /* 0x0000000106147887 */ /* 0x000fe2000c000000 */
[----:B------:R-:W-:Y:S01]  /*3ac0*/  UMOV UR26, 0x0 ;  /* 0x00000000001a7882 */ /* 0x000fe20000000000 */
[----:B------:R-:W-:Y:S01]  /*3ad0*/  UMOV UR27, 0x8080490 ;  /* 0x08080490001b7882 */ /* 0x000fe20000000000 */
[----:B------:R-:W-:Y:S01]  /*3ae0*/  UMOV UR24, 0x0 ;  /* 0x0000000000187882 */ /* 0x000fe20000000000 */
[----:B------:R-:W-:Y:S01]  /*3af0*/  UMOV UR25, 0x8080490 ;  /* 0x0808049000197882 */ /* 0x000fe20000000000 */
[----:B------:R-:W-:Y:S01]  /*3b00*/  UMOV UR22, 0x0 ;  /* 0x0000000000167882 */ /* 0x000fe20000000000 */
[----:B------:R-:W-:Y:S01]  /*3b10*/  UMOV UR23, 0x8080490 ;  /* 0x0808049000177882 */ /* 0x000fe20000000000 */
[----:B-1----:R-:W-:Y:S02]  /*3b20*/  R2UR UR21, R2 ;  /* 0x00000000021572ca */ /* 0x002fe400000e0000 */
[----:B------:R-:W-:-:S13]  /*3b30*/  CS2R R2, SRZ ;  /* 0x0000000000027805 */ /* 0x000fda000001ff00 */
.L_x_81:
[C---:B------:R-:W-:Y:S02]  /*3b40*/  LEA R0, R8.reuse, UR7, 0x3 ;  /* 0x0000000708007c11 */ /* 0x040fe4000f8e18ff */
[----:B------:R-:W-:Y:S02]  /*3b50*/  SHF.L.U32 R5, R3, 0x1f, RZ ;  /* 0x0000001f03057819 */ /* 0x000fe400000006ff */
[----:B------:R-:W-:Y:S02]  /*3b60*/  LEA R4, R8, UR7, 0x4 ;  /* 0x0000000708047c11 */ /* 0x000fe4000f8e20ff */
[----:B------:R-:W1:Y:S02]  /*3b70*/  SYNCS.PHASECHK.TRANS64.TRYWAIT P0, [R0+URZ+0xd0], R5 ;  /* 0x0000d005000075a7 */ /* 0x000e6400080011ff */
[----:B-1-3--:R-:W-:Y:S05]  /*3b80*/  @!P0 BRA `(.L_x_74) ;  /* 0x00000038009c8947 */ /* 0x00afea0003800000 */
.L_x_157:
[----:B-1----:R-:W1:Y:S01]  /*3b90*/  LDS.128 R4, [R4+0x160] ;  /* 0x0001600004047984 */ /* 0x002e620000000c00 */
[----:B------:R-:W-:Y:S02]  /*3ba0*/  VIADD R0, R0, 0xe0 ;  /* 0x000000e000007836 */ /* 0x000fe40000000000 */
[----:B------:R-:W-:Y:S01]  /*3bb0*/  VIADD R8, R8, 0x1 ;  /* 0x0000000108087836 */ /* 0x000fe20000000000 */
[----:B------:R-:W-:Y:S01]  /*3bc0*/  @!PT LDS RZ, [RZ] ;  /* 0x00000000fffff984 */ /* 0x000fe20000000800 */
[----:B------:R-:W-:Y:S01]  /*3bd0*/  @!PT LDS RZ, [RZ] ;  /* 0x00000000fffff984 */ /* 0x000fe20000000800 */
[----:B------:R-:W-:Y:S01]  /*3be0*/  @!PT LDS RZ, [RZ] ;  /* 0x00000000fffff984 */ /* 0x000fe20000000800 */
[----:B------:R-:W-:Y:S01]  /*3bf0*/  @!PT LDS RZ, [RZ] ;  /* 0x00000000fffff984 */ /* 0x000fe20000000800 */
[----:B------:R2:W-:Y:S06]  /*3c00*/  MEMBAR.ALL.CTA ;  /* 0x0000000000007992 */ /* 0x0005ec0000008000 */
[----:B--2---:R-:W2:Y:S01]  /*3c10*/  FENCE.VIEW.ASYNC.S ;  /* 0x00000000000073c6 */ /* 0x004ea20000000000 */
[----:B------:R-:W-:-:S04]  /*3c20*/  PRMT R0, RZ, 0x654, R0 ;  /* 0x00000654ff007816 */ /* 0x000fc80000000000 */
[----:B--2---:R2:W-:Y:S01]  /*3c30*/  SYNCS.ARRIVE.TRANS64.RED.A1T0 RZ, [R0+URZ], RZ ;  /* 0x000000ff00ff79a7 */ /* 0x0045e200081004ff */
[----:B-1----:R-:W-:Y:S01]  /*3c40*/  LOP3.LUT P1, RZ, R6, 0x1, RZ, 0xc0, !PT ;  /* 0x0000000106ff7812 */ /* 0x002fe2000782c0ff */
[----:B--2---:R-:W-:-:S12]  /*3c50*/  BRA.U UP2, `(.L_x_75) ;  /* 0x0000000502587547 */ /* 0x004fd8000b800000 */
[----:B------:R-:W1:Y:S01]  /*3c60*/  LDCU UR8, c[0x0][0x38c] ;  /* 0x00007180ff0877ac */ /* 0x000e620008000800 */
[----:B------:R-:W-:Y:S02]  /*3c70*/  PLOP3.LUT P2, PT, PT, PT, PT, 0x80, 0x8 ;  /* 0x000000000008781c */ /* 0x000fe40003f4f070 */
[----:B------:R-:W-:Y:S01]  /*3c80*/  SHF.L.U32 R5, R9, 0x1f, RZ ;  /* 0x0000001f09057819 */ /* 0x000fe200000006ff */
[----:B-1----:R-:W-:Y:S02]  /*3c90*/  UISETP.GE.AND UP0, UPT, UR8, 0x1, UPT ;  /* 0x000000010800788c */ /* 0x002fe4000bf06270 */
[----:B------:R-:W-:-:S04]  /*3ca0*/  ULEA UR8, UR19, UR7, 0x3 ;  /* 0x0000000713087291 */ /* 0x000fc8000f8e18ff */
[----:B------:R-:W-:-:S05]  /*3cb0*/  PLOP3.LUT P0, PT, PT, PT, UP0, 0x80, 0x8 ;  /* 0x000000000008781c */ /* 0x000fca0003f0f008 */
[----:B------:R-:W-:-:S08]  /*3cc0*/  @UP0 ULEA UR9, UR18, UR7, 0x3 ;  /* 0x0000000712090291 */ /* 0x000fd0000f8e18ff */
[----:B------:R-:W-:-:S04]  /*3cd0*/  @P0 SHF.L.U32 R0, R2, 0x1f, RZ ;  /* 0x0000001f02000819 */ /* 0x000fc800000006ff */
[----:B------:R1:W2:Y:S01]  /*3ce0*/  @P0 SYNCS.PHASECHK.TRANS64.TRYWAIT P2, [UR9], R0 ;  /* 0x00000000ff0005a7 */ /* 0x0002a20008041109 */
[----:B------:R-:W-:Y:S01]  /*3cf0*/  ULEA UR9, UR19, UR21, 0x4 ;  /* 0x0000001513097291 */ /* 0x000fe2000f8e20ff */
[----:B------:R-:W3:Y:S02]  /*3d00*/  SYNCS.PHASECHK.TRANS64.TRYWAIT P0, [UR8+0x110], R5 ;  /* 0x00011005ff0075a7 */ /* 0x000ee40008001108 */
[----:B-123--:R-:W-:Y:S09]  /*3d10*/  @!P0 BRA `(.L_x_76) ;  /* 0x00000038004c8947 */ /* 0x00eff20003800000 */
.L_x_159:
[----:B------:R-:W-:Y:S01]  /*3d20*/  UMOV UR16, UR17 ;  /* 0x0000001100107c82 */ /* 0x000fe20008000000 */
[----:B------:R-:W-:Y:S05]  /*3d30*/  BRA.U !UP0, `(.L_x_77) ;  /* 0x0000000508107547 */ /* 0x000fea000b800000 */
[----:B------:R-:W-:Y:S02]  /*3d40*/  UIADD3 UR16, UPT, UPT, UR20, UR17, URZ ;  /* 0x0000001114107290 */ /* 0x000fe4000fffe0ff */
[----:B------:R-:W-:Y:S01]  /*3d50*/  UPLOP3.LUT UP3, UPT, UPT, UPT, UPT, 0x40, 0x4 ;  /* 0x000000000004789c */ /* 0x000fe20003f6e870 */
[----:B------:R-:W-:Y:S01]  /*3d60*/  UMOV UR15, UR6 ;  /* 0x00000006000f7c82 */ /* 0x000fe20008000000 */
[----:B------:R-:W-:-:S09]  /*3d70*/  UMOV UR58, UR18 ;  /* 0x00000012003a7c82 */ /* 0x000fd20008000000 */
.L_x_80:
[----:B--2---:R-:W-:Y:S01]  /*3d80*/  ULEA UR14, UR58, UR7, 0x3 ;  /* 0x000000073a0e7291 */ /* 0x004fe2000f8e18ff */
[----:B---3--:R-:W-:Y:S11]  /*3d90*/  @P2 BRA `(.L_x_78) ;  /* 0x00000000000c2947 */ /* 0x008ff60003800000 */
[----:B-1----:R-:W-:Y:S04]  /*3da0*/  SHF.L.U32 R5, R2, 0x1f, RZ ;  /* 0x0000001f02057819 */ /* 0x002fe800000006ff */
[----:B------:R-:W1:Y:S02]  /*3db0*/  SYNCS.PHASECHK.TRANS64.TRYWAIT P0, [UR14], R5 ;  /* 0x00000005ff0075a7 */ /* 0x000e64000800110e */
[----:B-1----:R-:W-:Y:S05]  /*3dc0*/  @!P0 BRA `(.L_x_79) ;  /* 0x0000003800388947 */ /* 0x002fea0003800000 */
.L_x_78:
[----:B------:R-:W-:Y:S01]  /*3dd0*/  UISETP.NE.AND UP0, UPT, UR15, 0x1, UPT ;  /* 0x000000010f00788c */ /* 0x000fe2000bf05270 */
[----:B------:R-:W-:Y:S01]  /*3de0*/  PLOP3.LUT P2, PT, PT, PT, PT, 0x80, 0x8 ;  /* 0x000000000008781c */ /* 0x000fe20003f4f070 */
[----:B------:R-:W-:Y:S02]  /*3df0*/  UIADD3 UR18, UPT, UPT, UR58, 0x1, URZ ;  /* 0x000000013a127890 */ /* 0x000fe4000fffe0ff */
[----:B------:R-:W-:Y:S02]  /*3e00*/  ULEA UR68, UR58, UR13, 0x8 ;  /* 0x0000000d3a447291 */ /* 0x000fe4000f8e40ff */
[----:B------:R-:W-:Y:S01]  /*3e10*/  UISETP.NE.AND UP1, UPT, UR18, 0xa, UPT ;  /* 0x0000000a1200788c */ /* 0x000fe2000bf25270 */
[----:B------:R-:W-:Y:S01]  /*3e20*/  PLOP3.LUT P0, PT, PT, PT, UP0, 0x80, 0x8 ;  /* 0x000000000008781c */ /* 0x000fe20003f0f008 */
[----:B------:R-:W-:Y:S02]  /*3e30*/  ULEA UR66, UR58, UR12, 0xa ;  /* 0x0000000c3a427291 */ /* 0x000fe4000f8e50ff */
[----:B------:R-:W-:Y:S02]  /*3e40*/  USEL UR39, URZ, 0x1, UP1 ;  /* 0x00000001ff277887 */ /* 0x000fe40008800000 */
[----:B------:R-:W-:Y:S02]  /*3e50*/  USEL UR18, UR18, URZ, UP1 ;  /* 0x000000ff12127287 */ /* 0x000fe40008800000 */
[----:B------:R-:W-:Y:S02]  /*3e60*/  UIADD3 UR64, UPT, UPT, UR68, 0x2, URZ ;  /* 0x0000000244407890 */ /* 0x000fe4000fffe0ff */
[----:B------:R-:W-:Y:S01]  /*3e70*/  @UP0 ULEA UR38, UR18, UR7, 0x3 ;  /* 0x0000000712260291 */ /* 0x000fe2000f8e18ff */
[----:B------:R-:W-:Y:S01]  /*3e80*/  LOP3.LUT R2, R2, UR39, RZ, 0x3c, !PT ;  /* 0x0000002702027c12 */ /* 0x000fe2000f8e3cff */
[----:B------:R-:W-:Y:S02]  /*3e90*/  UIADD3 UR62, UPT, UPT, UR66, 0x2, URZ ;  /* 0x00000002423e7890 */ /* 0x000fe4000fffe0ff */
[----:B------:R-:W-:Y:S01]  /*3ea0*/  UIADD3 UR60, UPT, UPT, UR68, 0x4, URZ ;  /* 0x00000004443c7890 */ /* 0x000fe2000fffe0ff */
[----:B-1----:R-:W-:Y:S01]  /*3eb0*/  @P0 SHF.L.U32 R0, R2, 0x1f, RZ ;  /* 0x0000001f02000819 */ /* 0x002fe200000006ff */
[----:B------:R-:W-:Y:S02]  /*3ec0*/  UIADD3 UR58, UPT, UPT, UR66, 0x4, URZ ;  /* 0x00000004423a7890 */ /* 0x000fe4000fffe0ff */
[----:B------:R-:W-:Y:S01]  /*3ed0*/  UIADD3 UR56, UPT, UPT, UR68, 0x6, URZ ;  /* 0x0000000644387890 */ /* 0x000fe2000fffe0ff */
[----:B------:R2:W3:Y:S01]  /*3ee0*/  @P0 SYNCS.PHASECHK.TRANS64.TRYWAIT P2, [UR38], R0 ;  /* 0x00000000ff0005a7 */ /* 0x0004e20008041126 */
[----:B------:R-:W-:Y:S02]  /*3ef0*/  UIADD3 UR54, UPT, UPT, UR66, 0x6, URZ ;  /* 0x0000000642367890 */ /* 0x000fe4000fffe0ff */
        /* <DEDUP_REMOVED lines=10> */
[----:B------:R-:W-:Y:S02]  /*3fa0*/  UIADD3 UR15, UPT, UPT, UR15, -0x1, URZ ;  /* 0xffffffff0f0f7890 */ /* 0x000fe4000fffe0ff */
[----:B------:R-:W-:Y:S01]  /*3fb0*/  UISETP.NE.AND UP0, UPT, UR17, UR16, UPT ;  /* 0x000000101100728c */ /* 0x000fe2000bf05270 */
[----:B------:R-:W-:Y:S01]  /*3fc0*/  UMOV UR69, 0x40004040 ;  /* 0x4000404000457882 */ /* 0x000fe20000000000 */
[----:B------:R-:W-:Y:S01]  /*3fd0*/  UMOV UR67, 0x40004040 ;  /* 0x4000404000437882 */ /* 0x000fe20000000000 */
[----:B------:R-:W-:Y:S01]  /*3fe0*/  UMOV UR65, 0x40004040 ;  /* 0x4000404000417882 */ /* 0x000fe20000000000 */
[----:B------:R-:W-:Y:S01]  /*3ff0*/  UTCHMMA.2CTA gdesc[UR66], gdesc[UR68], tmem[UR9], tmem[UR36], idesc[UR37], UP3 ;  /* 0x00ff2444420075ea */ /* 0x000fe20009a00009 */
[----:B------:R-:W-:Y:S01]  /*4000*/  UPLOP3.LUT UP3, UPT, UPT, UPT, UPT, 0x80, 0x8 ;  /* 0x000000000008789c */ /* 0x000fe20003f6f070 */
[----:B------:R-:W-:Y:S01]  /*4010*/  UMOV UR63, 0x40004040 ;  /* 0x40004040003f7882 */ /* 0x000fe20000000000 */
[----:B------:R-:W-:Y:S01]  /*4020*/  UMOV UR61, 0x40004040 ;  /* 0x40004040003d7882 */ /* 0x000fe20000000000 */
[----:B------:R-:W-:Y:S01]  /*4030*/  UTCHMMA.2CTA gdesc[UR62], gdesc[UR64], tmem[UR9], tmem[UR34], idesc[UR35], UPT ;  /* 0x00ff22403e0075ea */ /* 0x000fe2000ba00009 */
[----:B------:R-:W-:Y:S01]  /*4040*/  UMOV UR59, 0x40004040 ;  /* 0x40004040003b7882 */ /* 0x000fe20000000000 */
[----:B------:R-:W-:Y:S01]  /*4050*/  UMOV UR57, 0x40004040 ;  /* 0x4000404000397882 */ /* 0x000fe20000000000 */
[----:B------:R1:W-:Y:S01]  /*4060*/  UTCHMMA.2CTA gdesc[UR58], gdesc[UR60], tmem[UR9], tmem[UR32], idesc[UR33], UPT ;  /* 0x00ff203c3a0075ea */ /* 0x0003e2000ba00009 */
        /* <DEDUP_REMOVED lines=11> */
[----:B------:R-:W-:Y:S01]  /*4120*/  UMOV UR39, 0x40004040 ;  /* 0x4000404000277882 */ /* 0x000fe20000000000 */
[----:B------:R2:W-:Y:S01]  /*4130*/  UTCHMMA.2CTA gdesc[UR42], gdesc[UR44], tmem[UR9], tmem[UR24], idesc[UR25], UPT ;  /* 0x00ff182c2a0075ea */ /* 0x0005e2000ba00009 */
[----:B------:R2:W-:Y:S01]  /*4140*/  UTCHMMA.2CTA gdesc[UR38], gdesc[UR40], tmem[UR9], tmem[UR22], idesc[UR23], UPT ;  /* 0x00ff1628260075ea */ /* 0x0005e2000ba00009 */
[----:B------:R2:W-:Y:S01]  /*4150*/  UTCBAR.2CTA.MULTICAST [UR14], URZ, UR11 ;  /* 0x000000ff0e0073e9 */ /* 0x0005e2000820080b */
[----:B-1----:R-:W-:Y:S01]  /*4160*/  UMOV UR58, UR18 ;  /* 0x00000012003a7c82 */ /* 0x002fe20008000000 */
[----:B------:R-:W-:Y:S05]  /*4170*/  BRA.U UP0, `(.L_x_80) ;  /* 0xfffffffd00007547 */ /* 0x000fea000b83ffff */
.L_x_77:
[----:B------:R-:W-:Y:S01]  /*4180*/  UIADD3 UR8, UPT, UPT, UR8, 0xf0, URZ ;  /* 0x000000f008087890 */ /* 0x000fe2000fffe0ff */
[----:B------:R-:W-:-:S08]  /*4190*/  UMOV UR17, UR16 ;  /* 0x0000001000117c82 */ /* 0x000fd00008000000 */
[----:B------:R4:W-:Y:S01]  /*41a0*/  UTCBAR.2CTA.MULTICAST [UR8], URZ, UR10 ;  /* 0x000000ff080073e9 */ /* 0x0009e2000820080a */
[----:B------:R-:W-:Y:S02]  /*41b0*/  NOP ;  /* 0x0000000000007918 */ /* 0x000fe40000000000 */
.L_x_75:
[----:B------:R-:W-:Y:S01]  /*41c0*/  UIADD3 UR19, UPT, UPT, UR19, 0x1, URZ ;  /* 0x0000000113137890 */ /* 0x000fe2000fffe0ff */
[----:B------:R-:W-:-:S03]  /*41d0*/  ISETP.NE.AND P0, PT, R8, 0x2, PT ;  /* 0x000000020800780c */ /* 0x000fc60003f05270 */
[----:B------:R-:W-:Y:S01]  /*41e0*/  UISETP.NE.AND UP0, UPT, UR19, 0x4, UPT ;  /* 0x000000041300788c */ /* 0x000fe2000bf05270 */
[----:B-12---:R-:W-:Y:S02]  /*41f0*/  SEL R0, RZ, 0x1, P0 ;  /* 0x00000001ff007807 */ /* 0x006fe40000000000 */
[----:B------:R-:W-:Y:S01]  /*4200*/  SEL R8, R8, RZ, P0 ;  /* 0x000000ff08087207 */ /* 0x000fe20000000000 */
[----:B----4-:R-:W-:Y:S01]  /*4210*/  USEL UR8, URZ, 0x1, UP0 ;  /* 0x00000001ff087887 */ /* 0x010fe20008000000 */
[----:B------:R-:W-:Y:S01]  /*4220*/  LOP3.LUT R3, R3, R0, RZ, 0x3c, !PT ;  /* 0x0000000003037212 */ /* 0x000fe200078e3cff */
[----:B------:R-:W-:-:S04]  /*4230*/  USEL UR19, UR19, URZ, UP0 ;  /* 0x000000ff13137287 */ /* 0x000fc80008000000 */
[----:B------:R-:W-:Y:S01]  /*4240*/  LOP3.LUT R9, R9, UR8, RZ, 0x3c, !PT ;  /* 0x0000000809097c12 */ /* 0x000fe2000f8e3cff */
[----:B------:R-:W-:Y:S07]  /*4250*/  @P1 BRA `(.L_x_81) ;  /* 0xfffffff800381947 */ /* 0x000fee000383ffff */
[----:B------:R-:W1:Y:S01]  /*4260*/  S2UR UR6, SR_CgaCtaId ;  /* 0x00000000000679c3 */ /* 0x000e620000008800 */
[----:B------:R-:W-:Y:S01]  /*4270*/  ELECT P0, URZ, PT ;  /* 0x0000000000ff782f */ /* 0x000fe20003800000 */
[----:B------:R-:W-:Y:S01]  /*4280*/  HFMA2 R0, -RZ, RZ, 0, 5.9604644775390625e-08 ;  /* 0x00000001ff007431 */ /* 0x000fe200000001ff */
[----:B------:R-:W-:-:S05]  /*4290*/  UMOV UR8, 0x40 ;  /* 0x0000004000087882 */ /* 0x000fca0000000000 */
[----:B------:R-:W-:Y:S01]  /*42a0*/  UVIRTCOUNT.DEALLOC.SMPOOL 0x80 ;  /* 0x000000800000784c */ /* 0x000fe20000000000 */
[----:B------:R-:W-:Y:S02]  /*42b0*/  UISETP.NE.AND UP0, UPT, UR5, URZ, UPT ;  /* 0x000000ff0500728c */ /* 0x000fe4000bf05270 */
[----:B-1----:R-:W-:-:S09]  /*42c0*/  ULEA UR6, UR6, UR8, 0x18 ;  /* 0x0000000806067291 */ /* 0x002fd2000f8ec0ff */
[----:B------:R1:W-:Y:S01]  /*42d0*/  @P0 STS.U8 [UR6+0x1c], R0 ;  /* 0x00001c00ff000988 */ /* 0x0003e20008000006 */
[----:B------:R-:W-:Y:S05]  /*42e0*/  BRA.U UP0, `(.L_x_82) ;  /* 0x0000000100a07547 */ /* 0x000fea000b800000 */
[----:B------:R-:W-:Y:S01]  /*42f0*/  UIADD3 UR5, UPT, UPT, UR7, 0x110, URZ ;  /* 0x0000011007057890 */ /* 0x000fe2000fffe0ff */
[----:B------:R-:W-:-:S03]  /*4300*/  SHF.L.U32 R3, R9, 0x1f, RZ ;  /* 0x0000001f09037819 */ /* 0x000fc600000006ff */
[----:B------:R-:W-:-:S09]  /*4310*/  ULEA UR8, UR19, UR5, 0x3 ;  /* 0x0000000513087291 */ /* 0x000fd2000f8e18ff */
[----:B------:R-:W2:Y:S02]  /*4320*/  SYNCS.PHASECHK.TRANS64.TRYWAIT P0, [UR8], R3 ;  /* 0x00000003ff0075a7 */ /* 0x000ea40008001108 */
[----:B--2---:R-:W-:Y:S05]  /*4330*/  @!P0 BRA `(.L_x_83) ;  /* 0x0000003000f48947 */ /* 0x004fea0003800000 */
.L_x_162:
        /* <DEDUP_REMOVED lines=9> */
.L_x_164:
        /* <DEDUP_REMOVED lines=9> */
.L_x_166:
[----:B------:R-:W-:-:S04]  /*4460*/  UIADD3 UR9, UPT, UPT, UR9, 0x1, URZ ;  /* 0x0000000109097890 */ /* 0x000fc8000fffe0ff */
[----:B------:R-:W-:-:S04]  /*4470*/  UISETP.NE.AND UP1, UPT, UR9, 0x4, UPT ;  /* 0x000000040900788c */ /* 0x000fc8000bf25270 */
[----:B------:R-:W-:Y:S02]  /*4480*/  USEL UR8, URZ, 0x1, UP1 ;  /* 0x00000001ff087887 */ /* 0x000fe40008800000 */
[----:B------:R-:W-:-:S04]  /*4490*/  USEL UR9, UR9, URZ, UP1 ;  /* 0x000000ff09097287 */ /* 0x000fc80008800000 */
[----:B------:R-:W-:Y:S01]  /*44a0*/  ULEA UR9, UR9, UR5, 0x3 ;  /* 0x0000000509097291 */ /* 0x000fe2000f8e18ff */
[----:B-1----:R-:W-:-:S04]  /*44b0*/  LOP3.LUT R3, R2, UR8, RZ, 0x3c, !PT ;  /* 0x0000000802037c12 */ /* 0x002fc8000f8e3cff */
[----:B------:R-:W-:Y:S01]  /*44c0*/  SHF.L.U32 R3, R3, 0x1f, RZ ;  /* 0x0000001f03037819 */ /* 0x000fe200000006ff */
[----:B------:R-:W-:-:S04]  /*44d0*/  IMAD.U32 R0, RZ, RZ, UR9 ;  /* 0x00000009ff007e24 */ /* 0x000fc8000f8e00ff */
[----:B------:R1:W2:Y:S03]  /*44e0*/  SYNCS.PHASECHK.TRANS64.TRYWAIT P0, [R0+URZ], R3 ;  /* 0x00000003000075a7 */ /* 0x0002a600080011ff */
[----:B--2---:R-:W-:Y:S05]  /*44f0*/  @!P0 NANOSLEEP.SYNCS 0x989680 ;  /* 0x009896800000895d */ /* 0x004fea0003900000 */
[----:B------:R-:W2:Y:S02]  /*4500*/  @!P0 SYNCS.PHASECHK.TRANS64 P0, [R0+URZ], R3 ;  /* 0x00000003000085a7 */ /* 0x000ea400080010ff */
[----:B--2---:R-:W-:Y:S05]  /*4510*/  @P0 BRA `(.L_x_86) ;  /* 0x0000000000200947 */ /* 0x004fea0003800000 */
.L_x_87:
[----:B--2---:R2:W4:Y:S02]  /*4520*/  SYNCS.PHASECHK.TRANS64.TRYWAIT P0, [R0+URZ], R3 ;  /* 0x00000003000075a7 */ /* 0x00452400080011ff */
[----:B----4-:R-:W-:Y:S05]  /*4530*/  @!P0 NANOSLEEP.SYNCS 0x989680 ;  /* 0x009896800000895d */ /* 0x010fea0003900000 */
[----:B------:R-:W4:Y:S02]  /*4540*/  @!P0 SYNCS.PHASECHK.TRANS64 P0, [R0+URZ], R3 ;  /* 0x00000003000085a7 */ /* 0x000f2400080010ff */
[----:B----4-:R-:W-:Y:S05]  /*4550*/  @!P0 BRA `(.L_x_87) ;  /* 0xfffffffc00f08947 */ /* 0x010fea000383ffff */
[----:B------:R-:W-:Y:S05]  /*4560*/  BRA `(.L_x_86) ;  /* 0x00000000000c7947 */ /* 0x000fea0003800000 */
.L_x_82:
[----:B------:R-:W-:-:S04]  /*4570*/  UIADD3 UR5, UPT, UPT, UR7, 0x150, URZ ;  /* 0x0000015007057890 */ /* 0x000fc8000fffe0ff */
[----:B------:R-:W-:-:S09]  /*4580*/  UPRMT UR5, UR4, 0x654, UR5 ;  /* 0x0000065404057896 */ /* 0x000fd20008000005 */
[----:B------:R-:W-:Y:S03]  /*4590*/  SYNCS.ARRIVE.TRANS64.RED.A1T0 RZ, [UR5], RZ ;  /* 0x000000ffffff79a7 */ /* 0x000fe60008100405 */
.L_x_86:
[----:B-12---:R-:W-:Y:S01]  /*45a0*/  SHF.L.U32 R3, RZ, 0x1f, RZ ;  /* 0x0000001fff037819 */ /* 0x006fe200000006ff */
[----:B------:R-:W-:Y:S01]  /*45b0*/  UIADD3 UR5, UPT, UPT, UR7, 0x150, URZ ;  /* 0x0000015007057890 */ /* 0x000fe2000fffe0ff */
[----:B------:R-:W-:Y:S02]  /*45c0*/  PLOP3.LUT P0, PT, PT, PT, UP0, 0x80, 0x8 ;  /* 0x000000000008781c */ /* 0x000fe40003f0f008 */
[----:B------:R-:W1:Y:S02]  /*45d0*/  SYNCS.PHASECHK.TRANS64.TRYWAIT P1, [UR7+0x150], R3 ;  /* 0x00015003ff0075a7 */ /* 0x000e640008021107 */
[----:B-1----:R-:W-:Y:S09]  /*45e0*/  @!P1 BRA `(.L_x_88) ;  /* 0x0000003000909947 */ /* 0x002ff20003800000 */
.L_x_168:
[----:B------:R-:W-:Y:S01]  /*45f0*/  @!UP0 UPRMT UR5, UR4, 0x654, UR5 ;  /* 0x0000065404058896 */ /* 0x000fe20008000005 */
[----:B------:R-:W-:Y:S02]  /*4600*/  UMOV UR8, 0xffff ;  /* 0x0000ffff00087882 */ /* 0x000fe40000000000 */
[----:B------:R-:W-:-:S06]  /*4610*/  UMOV UR4, 0x1 ;  /* 0x0000000100047882 */ /* 0x000fcc0000000000 */
[----:B------:R-:W-:Y:S01]  /*4620*/  @!P0 SYNCS.ARRIVE.TRANS64.RED.A1T0 RZ, [UR5], RZ ;  /* 0x000000ffffff89a7 */ /* 0x000fe20008100405 */
[----:B------:R-:W-:Y:S01]  /*4630*/  NOP ;  /* 0x0000000000007918 */ /* 0x000fe20000000000 */
[----:B-1----:R-:W1:Y:S01]  /*4640*/  LDS R0, [UR6+0x14] ;  /* 0x00001406ff007984 */ /* 0x002e620008000800 */
[----:B------:R-:W-:-:S04]  /*4650*/  ULOP3.LUT UR5, UR21, 0xffff, URZ, 0xc0, !UPT ;  /* 0x0000ffff15057892 */ /* 0x000fc8000f8ec0ff */
[----:B------:R-:W-:-:S04]  /*4660*/  USHF.R.U32.HI UR5, URZ, 0x5, UR5 ;  /* 0x00000005ff057899 */ /* 0x000fc80008011605 */
[----:B------:R-:W-:Y:S02]  /*4670*/  USHF.L.U32 UR8, UR8, UR5, URZ ;  /* 0x0000000508087299 */ /* 0x000fe400080006ff */
[----:B------:R-:W-:-:S04]  /*4680*/  USHF.L.U32 UR4, UR4, UR5, URZ ;  /* 0x0000000504047299 */ /* 0x000fc800080006ff */
[----:B-1----:R-:W-:-:S04]  /*4690*/  LOP3.LUT R0, R0, UR8, RZ, 0xc0, !PT ;  /* 0x0000000800007c12 */ /* 0x002fc8000f8ec0ff */
[----:B------:R-:W-:-:S13]  /*46a0*/  ISETP.NE.AND P0, PT, R0, UR8, PT ;  /* 0x0000000800007c0c */ /* 0x000fda000bf05270 */
[----:B------:R-:W-:Y:S05]  /*46b0*/  @P0 BRA `(.L_x_89) ;  /* 0x0000000000580947 */ /* 0x000fea0003800000 */
[----:B------:R-:W1:Y:S02]  /*46c0*/  LDS R0, [UR6+0x18] ;  /* 0x00001806ff007984 */ /* 0x000e640008000800 */
[----:B-1----:R-:W-:-:S04]  /*46d0*/  LOP3.LUT R0, R0, UR4, RZ, 0xc0, !PT ;  /* 0x0000000400007c12 */ /* 0x002fc8000f8ec0ff */
[----:B------:R-:W-:-:S13]  /*46e0*/  ISETP.NE.AND P0, PT, R0, UR4, PT ;  /* 0x0000000400007c0c */ /* 0x000fda000bf05270 */
[----:B------:R-:W-:Y:S05]  /*46f0*/  @P0 BRA `(.L_x_90) ;  /* 0x00000000003c0947 */ /* 0x000fea0003800000 */
[----:B------:R-:W1:Y:S01]  /*4700*/  S2R R2, SR_LANEID ;  /* 0x0000000000027919 */ /* 0x000e620000000000 */
[----:B------:R-:W-:Y:S01]  /*4710*/  ULOP3.LUT UR8, URZ, UR8, URZ, 0x33, !UPT ;  /* 0x00000008ff087292 */ /* 0x000fe2000f8e33ff */
[----:B------:R-:W-:Y:S01]  /*4720*/  LOP3.LUT R4, RZ, UR4, RZ, 0x33, !PT ;  /* 0x00000004ff047c12 */ /* 0x000fe2000f8e33ff */
[----:B------:R-:W-:Y:S02]  /*4730*/  VOTEU.ANY UR7, UPT, PT ;  /* 0x0000000000077886 */ /* 0x000fe400038e0100 */
[----:B------:R-:W-:Y:S01]  /*4740*/  UFLO.U32 UR7, UR7 ;  /* 0x00000007000772bd */ /* 0x000fe200080e0000 */
[----:B------:R-:W2:Y:S01]  /*4750*/  REDUX UR4, R4 ;  /* 0x00000000040473c4 */ /* 0x000ea20000000000 */
[----:B------:R-:W-:-:S06]  /*4760*/  IMAD.U32 R0, RZ, RZ, UR8 ;  /* 0x00000008ff007e24 */ /* 0x000fcc000f8e00ff */
[----:B------:R4:W-:Y:S01]  /*4770*/  UTCATOMSWS.AND URZ, UR8 ;  /* 0x0000000800ff79e3 */ /* 0x0009e20008000000 */
[----:B------:R-:W3:Y:S01]  /*4780*/  REDUX UR5, R0 ;  /* 0x00000000000573c4 */ /* 0x000ee20000000000 */
[----:B-1----:R-:W-:Y:S01]  /*4790*/  ISETP.EQ.U32.AND P0, PT, R2, UR7, PT ;  /* 0x0000000702007c0c */ /* 0x002fe2000bf02070 */
[----:B--2---:R-:W-:Y:S01]  /*47a0*/  IMAD.U32 R2, RZ, RZ, UR4 ;  /* 0x00000004ff027e24 */ /* 0x004fe2000f8e00ff */
[----:B---3--:R-:W-:-:S11]  /*47b0*/  MOV R3, UR5 ;  /* 0x0000000500037c02 */ /* 0x008fd60008000f00 */
[----:B------:R4:W-:Y:S04]  /*47c0*/  @P0 ATOMS.AND RZ, [UR6+0x14], R3 ;  /* 0x00001403ffff098c */ /* 0x0009e8000a800006 */
[----:B------:R4:W-:Y:S01]  /*47d0*/  @P0 ATOMS.AND RZ, [UR6+0x18], R2 ;  /* 0x00001802ffff098c */ /* 0x0009e2000a800006 */
[----:B------:R-:W-:Y:S05]  /*47e0*/  BRA `(.L_x_91) ;  /* 0x0000000000147947 */ /* 0x000fea0003800000 */
.L_x_90:
[----:B------:R-:W-:Y:S02]  /*47f0*/  MOV R2, 0x4810 ;  /* 0x0000481000027802 */ /* 0x000fe40000000f00 */
[----:B---3-5:R-:W-:Y:S05]  /*4800*/  CALL.REL.NOINC `($__internal_0_$__cuda_sm10x_tcgen05_guardrail_trap_col_being_dealloced_not_returned_by_alloc) ;  /* 0x0000003000b87944 */ /* 0x028fea0003c00000 */
[----:B------:R-:W-:Y:S05]  /*4810*/  BRA `(.L_x_91) ;  /* 0x0000000000087947 */ /* 0x000fea0003800000 */
.L_x_89:
[----:B------:R-:W-:Y:S02]  /*4820*/  MOV R2, 0x4840 ;  /* 0x0000484000027802 */ /* 0x000fe40000000f00 */
[----:B---3-5:R-:W-:Y:S05]  /*4830*/  CALL.REL.NOINC `($__internal_2_$__cuda_sm10x_tcgen05_guardrail_trap_unallocated_columns_being_dealloced) ;  /* 0x0000003000c47944 */ /* 0x028fea0003c00000 */
.L_x_91:
[----:B------:R-:W-:Y:S01]  /*4840*/  NOP ;  /* 0x0000000000007918 */ /* 0x000fe20000000000 */
[----:B----4-:R-:W-:Y:S05]  /*4850*/  EXIT ;  /* 0x000000000000794d */ /* 0x010fea0003800000 */
.L_x_62:
[----:B------:R-:W-:-:S09]  /*4860*/  UISETP.NE.OR UP5, UPT, UR10, 0x3, !UP5 ;  /* 0x000000030a00788c */ /* 0x000fd2000efa5670 */
[----:B------:R-:W-:Y:S05]  /*4870*/  BRA.U UP5, `(.L_x_92) ;  /* 0x0000000d050c7547 */ /* 0x000fea000b800000 */
[----:B------:R-:W1:Y:S01]  /*4880*/  LDC R0, c[0x0][0xb30] ;  /* 0x0002cc00ff007b82 */ /* 0x000e620000000800 */
[----:B------:R-:W2:Y:S01]  /*4890*/  LDCU.64 UR8, c[0x0][0x888] ;  /* 0x00011100ff0877ac */ /* 0x000ea20008000a00 */
[----:B------:R-:W-:Y:S01]  /*48a0*/  IMAD.MOV.U32 R30, RZ, RZ, 0x1 ;  /* 0x00000001ff1e7424 */ /* 0x000fe200078e00ff */
[----:B------:R-:W-:Y:S01]  /*48b0*/  CS2R R28, SRZ ;  /* 0x00000000001c7805 */ /* 0x000fe2000001ff00 */
[----:B------:R-:W-:Y:S01]  /*48c0*/  IMAD.MOV.U32 R25, RZ, RZ, 0x1000 ;  /* 0x00001000ff197424 */ /* 0x000fe200078e00ff */
[----:B------:R-:W3:Y:S03]  /*48d0*/  LDCU.64 UR4, c[0x0][0x890] ;  /* 0x00011200ff0477ac */ /* 0x000ee60008000a00 */
[----:B------:R-:W4:Y:S01]  /*48e0*/  LDC R19, c[0x0][0x370] ;  /* 0x0000dc00ff137b82 */ /* 0x000f220000000800 */
[----:B------:R-:W-:Y:S01]  /*48f0*/  UMOV UR6, 0x400 ;  /* 0x0000040000067882 */ /* 0x000fe20000000000 */
[----:B------:R-:W-:-:S02]  /*4900*/  UPLOP3.LUT UP1, UPT, UPT, UPT, UPT, 0x40, 0x4 ;  /* 0x000000000004789c */ /* 0x000fc40003f2e870 */
[----:B------:R-:W-:Y:S01]  /*4910*/  ULEA UR6, UR37, UR6, 0x18 ;  /* 0x0000000625067291 */ /* 0x000fe2000f8ec0ff */
[----:B------:R-:W-:-:S03]  /*4920*/  UMOV UR15, URZ ;  /* 0x000000ff000f7c82 */ /* 0x000fc60008000000 */
[----:B------:R-:W4:Y:S01]  /*4930*/  LDC R2, c[0x0][0xb0c] ;  /* 0x0002c300ff027b82 */ /* 0x000f220000000800 */
[----:B--2---:R-:W-:Y:S02]  /*4940*/  UISETP.NE.U32.AND UP2, UPT, UR8, URZ, UPT ;  /* 0x000000ff0800728c */ /* 0x004fe4000bf45070 */
[----:B---3--:R-:W-:-:S05]  /*4950*/  UISETP.NE.U32.AND UP3, UPT, UR4, URZ, UPT ;  /* 0x000000ff0400728c */ /* 0x008fca000bf65070 */
[----:B------:R-:W2:Y:S01]  /*4960*/  LDC R18, c[0x0][0xb20] ;  /* 0x0002c800ff127b82 */ /* 0x000ea20000000800 */
[----:B-1----:R-:W-:Y:S01]  /*4970*/  ISETP.NE.AND P1, PT, R0, 0x1, PT ;  /* 0x000000010000780c */ /* 0x002fe20003f25270 */
[----:B------:R-:W-:Y:S02]  /*4980*/  UISETP.NE.AND.EX UP2, UPT, UR9, URZ, UPT, UP2 ;  /* 0x000000ff0900728c */ /* 0x000fe4000bf45320 */
[----:B------:R-:W-:-:S04]  /*4990*/  UISETP.NE.AND.EX UP3, UPT, UR5, URZ, UPT, UP3 ;  /* 0x000000ff0500728c */ /* 0x000fc8000bf65330 */
[----:B-----5:R-:W1:Y:S08]  /*49a0*/  LDC.64 R32, c[0x0][0x348] ;  /* 0x0000d200ff207b82 */ /* 0x020e700000000a00 */
[----:B------:R-:W3:Y:S08]  /*49b0*/  LDC.64 R16, c[0x0][0xb10] ;  /* 0x0002c400ff107b82 */ /* 0x000ef00000000a00 */
[----:B------:R-:W1:Y:S08]  /*49c0*/  LDC.64 R6, c[0x0][0xb18] ;  /* 0x0002c600ff067b82 */ /* 0x000e700000000a00 */
[----:B------:R-:W1:Y:S08]  /*49d0*/  LDC.64 R4, c[0x0][0xb28] ;  /* 0x0002ca00ff047b82 */ /* 0x000e700000000a00 */
[----:B--2-4-:R-:W1:Y:S02]  /*49e0*/  LDC R24, c[0x0][0x374] ;  /* 0x0000dd00ff187b82 */ /* 0x014e640000000800 */
.L_x_100:
[C---:B------:R-:W-:Y:S02]  /*49f0*/  LEA R0, R29.reuse, UR6, 0x3 ;  /* 0x000000061d007c11 */ /* 0x040fe4000f8e18ff */
[----:B------:R-:W-:Y:S02]  /*4a00*/  SHF.L.U32 R3, R28, 0x1f, RZ ;  /* 0x0000001f1c037819 */ /* 0x000fe400000006ff */
[----:B------:R-:W-:Y:S02]  /*4a10*/  LEA R20, R29, UR6, 0x4 ;  /* 0x000000061d147c11 */ /* 0x000fe4000f8e20ff */
[----:B--2---:R-:W2:Y:S02]  /*4a20*/  SYNCS.PHASECHK.TRANS64.TRYWAIT P0, [R0+URZ+0xd0], R3 ;  /* 0x0000d003000075a7 */ /* 0x004ea400080011ff */
[----:B--2---:R-:W-:Y:S05]  /*4a30*/  @!P0 BRA `(.L_x_93) ;  /* 0x0000002c00948947 */ /* 0x004fea0003800000 */
.L_x_169:
[----:B------:R-:W-:Y:S01]  /*4a40*/  ISETP.GE.AND P0, PT, R26, 0x1, PT ;  /* 0x000000011a00780c */ /* 0x000fe20003f06270 */
[----:B------:R-:W4:Y:S01]  /*4a50*/  LDS.128 R20, [R20+0x160] ;  /* 0x0001600014147984 */ /* 0x000f220000000c00 */
[----:B------:R-:W-:Y:S01]  /*4a60*/  ISETP.NE.U32.AND P4, PT, RZ, UR4, PT ;  /* 0x00000004ff007c0c */ /* 0x000fe2000bf85070 */
[----:B--2---:R-:W-:Y:S03]  /*4a70*/  VIADD R0, R0, 0xe0 ;  /* 0x000000e000007836 */ /* 0x004fe60000000000 */
[----:B------:R-:W-:Y:S01]  /*4a80*/  ISETP.NE.AND.EX P4, PT, RZ, UR5, PT, P4 ;  /* 0x00000005ff007c0c */ /* 0x000fe2000bf85340 */
[----:B------:R-:W-:Y:S01]  /*4a90*/  @!PT LDS RZ, [RZ] ;  /* 0x00000000fffff984 */ /* 0x000fe20000000800 */
[----:B------:R-:W-:Y:S01]  /*4aa0*/  @!PT LDS RZ, [RZ] ;  /* 0x00000000fffff984 */ /* 0x000fe20000000800 */
[----:B------:R-:W-:Y:S01]  /*4ab0*/  @!PT LDS RZ, [RZ] ;  /* 0x00000000fffff984 */ /* 0x000fe20000000800 */
[----:B------:R-:W-:Y:S01]  /*4ac0*/  @!PT LDS RZ, [RZ] ;  /* 0x00000000fffff984 */ /* 0x000fe20000000800 */
[----:B------:R2:W-:Y:S06]  /*4ad0*/  MEMBAR.ALL.CTA ;  /* 0x0000000000007992 */ /* 0x0005ec0000008000 */
[----:B--2---:R-:W2:Y:S01]  /*4ae0*/  FENCE.VIEW.ASYNC.S ;  /* 0x00000000000073c6 */ /* 0x004ea20000000000 */
[----:B------:R-:W-:Y:S04]  /*4af0*/  PRMT R0, RZ, 0x654, R0 ;  /* 0x00000654ff007816 */ /* 0x000fe80000000000 */
[----:B--2---:R2:W-:Y:S01]  /*4b00*/  SYNCS.ARRIVE.TRANS64.RED.A1T0 RZ, [R0+URZ], RZ ;  /* 0x000000ff00ff79a7 */ /* 0x0045e200081004ff */
[----:B----4-:R-:W-:Y:S11]  /*4b10*/  LOP3.LUT P3, RZ, R22, 0x1, RZ, 0xc0, !PT ;  /* 0x0000000116ff7812 */ /* 0x010ff6000786c0ff */
[----:B------:R-:W-:Y:S02]  /*4b20*/  @!UPT UIADD3 URZ, UPT, UPT, URZ, URZ, URZ ;  /* 0x000000fffffff290 */ /* 0x000fe4000fffe0ff */
[----:B------:R-:W-:Y:S02]  /*4b30*/  @P3 MOV R13, R20 ;  /* 0x00000014000d3202 */ /* 0x000fe40000000f00 */
[----:B------:R-:W-:Y:S01]  /*4b40*/  @P3 LOP3.LUT R8, R21, 0xffff, RZ, 0xc0, !PT ;  /* 0x0000ffff15083812 */ /* 0x000fe200078ec0ff */
[----:B--2---:R-:W-:Y:S06]  /*4b50*/  @!P0 BRA `(.L_x_94) ;  /* 0x0000000000a48947 */ /* 0x004fec0003800000 */
[----:B-1----:R-:W-:Y:S01]  /*4b60*/  IMAD.HI.U32 R31, R24, R7, RZ ;  /* 0x00000007181f7227 */ /* 0x002fe200078e00ff */
[----:B------:R-:W-:Y:S02]  /*4b70*/  ISETP.NE.AND P0, PT, R6, 0x1, PT ;  /* 0x000000010600780c */ /* 0x000fe40003f05270 */
[----:B------:R-:W-:Y:S01]  /*4b80*/  ISETP.NE.AND P2, PT, R26, 0x1, PT ;  /* 0x000000011a00780c */ /* 0x000fe20003f45270 */
[----:B---3--:R-:W-:Y:S01]  /*4b90*/  IMAD.HI.U32 R34, R19, R16, RZ ;  /* 0x0000001013227227 */ /* 0x008fe200078e00ff */
[----:B------:R-:W-:Y:S02]  /*4ba0*/  SHF.R.U32.HI R31, RZ, R18, R31 ;  /* 0x00000012ff1f7219 */ /* 0x000fe4000001161f */
[----:B------:R-:W-:Y:S01]  /*4bb0*/  ISETP.NE.AND P5, PT, R2, 0x1, PT ;  /* 0x000000010200780c */ /* 0x000fe20003fa5270 */
[----:B------:R-:W-:Y:S01]  /*4bc0*/  IMAD.HI.U32 R36, R13, R16, RZ ;  /* 0x000000100d247227 */ /* 0x000fe200078e00ff */
[----:B------:R-:W-:Y:S02]  /*4bd0*/  SHF.R.U32.HI R34, RZ, R17, R34 ;  /* 0x00000011ff227219 */ /* 0x000fe40000011622 */
[----:B------:R-:W-:Y:S01]  /*4be0*/  SEL R3, R24, R31, !P0 ;  /* 0x0000001f18037207 */ /* 0x000fe20004000000 */
[C---:B------:R-:W-:Y:S01]  /*4bf0*/  IMAD.HI.U32 R31, R8.reuse, R7, RZ ;  /* 0x00000007081f7227 */ /* 0x040fe200078e00ff */
[----:B------:R-:W-:Y:S02]  /*4c00*/  SEL R11, R19, R34, !P5 ;  /* 0x00000022130b7207 */ /* 0x000fe40006800000 */
[----:B------:R-:W-:Y:S01]  /*4c10*/  SHF.R.U32.HI R36, RZ, R17, R36 ;  /* 0x00000011ff247219 */ /* 0x000fe20000011624 */
[----:B------:R-:W-:Y:S01]  /*4c20*/  IMAD.HI.U32 R38, R3, R4, RZ ;  /* 0x0000000403267227 */ /* 0x000fe200078e00ff */
[----:B------:R-:W-:Y:S03]  /*4c30*/  SHF.R.U32.HI R31, RZ, R18, R31 ;  /* 0x00000012ff1f7219 */ /* 0x000fe6000001161f */
[----:B------:R-:W-:Y:S01]  /*4c40*/  IMAD.HI.U32 R34, R11, R4, RZ ;  /* 0x000000040b227227 */ /* 0x000fe200078e00ff */
[----:B------:R-:W-:Y:S02]  /*4c50*/  @P2 SHF.R.U32.HI R3, RZ, R5, R38 ;  /* 0x00000005ff032219 */ /* 0x000fe40000011626 */
[----:B------:R-:W-:Y:S02]  /*4c60*/  SEL R9, R8, R31, !P0 ;  /* 0x0000001f08097207 */ /* 0x000fe40004000000 */
[----:B------:R-:W-:Y:S01]  /*4c70*/  @P2 SHF.R.U32.HI R11, RZ, R5, R34 ;  /* 0x00000005ff0b2219 */ /* 0x000fe20000011622 */
[C---:B------:R-:W-:Y:S01]  /*4c80*/  IMAD R10, R26.reuse, R3, RZ ;  /* 0x000000031a0a7224 */ /* 0x040fe200078e02ff */
[----:B------:R-:W-:Y:S01]  /*4c90*/  SEL R3, R13, R36, !P5 ;  /* 0x000000240d037207 */ /* 0x000fe20006800000 */
[C---:B------:R-:W-:Y:S03]  /*4ca0*/  IMAD.HI.U32 R14, R9.reuse, R4, RZ ;  /* 0x00000004090e7227 */ /* 0x040fe600078e00ff */
[----:B------:R-:W-:Y:S01]  /*4cb0*/  ISETP.GE.AND P0, PT, R9, R10, PT ;  /* 0x0000000a0900720c */ /* 0x000fe20003f06270 */
[C---:B------:R-:W-:Y:S01]  /*4cc0*/  IMAD R12, R26.reuse, R11, RZ ;  /* 0x0000000b1a0c7224 */ /* 0x040fe200078e02ff */
[-C--:B------:R-:W-:Y:S04]  /*4cd0*/  SHF.R.U32.HI R14, RZ, R5.reuse, R14 ;  /* 0x00000005ff0e7219 */ /* 0x080fe8000001160e */
[----:B------:R-:W-:Y:S02]  /*4ce0*/  ISETP.GE.OR P0, PT, R3, R12, P0 ;  /* 0x0000000c0300720c */ /* 0x000fe40000706670 */
[----:B------:R-:W-:Y:S05]  /*4cf0*/  SEL R15, R9, R14, !P2 ;  /* 0x0000000e090f7207 */ /* 0x000fea0005000000 */
[----:B------:R-:W-:Y:S04]  /*4d00*/  IMAD.MOV R14, RZ, RZ, -R15 ;  /* 0x000000ffff0e7224 */ /* 0x000fe800078e0a0f */
[----:B------:R-:W-:Y:S02]  /*4d10*/  IMAD R14, R26, R14, R9 ;  /* 0x0000000e1a0e7224 */ /* 0x000fe400078e0209 */
[C---:B------:R-:W-:Y:S05]  /*4d20*/  @!P0 IMAD.HI.U32 R10, R3.reuse, R4, RZ ;  /* 0x00000004030a8227 */ /* 0x040fea00078e00ff */
[----:B------:R-:W-:Y:S04]  /*4d30*/  @!P0 SHF.R.U32.HI R10, RZ, R5, R10 ;  /* 0x00000005ff0a8219 */ /* 0x000fe8000001160a */
[----:B------:R-:W-:Y:S01]  /*4d40*/  @!P0 SEL R0, R3, R10, !P2 ;  /* 0x0000000a03008207 */ /* 0x000fe20005000000 */
[----:B------:R-:W-:Y:S03]  /*4d50*/  IMAD.MOV R10, RZ, RZ, -R3 ;  /* 0x000000ffff0a7224 */ /* 0x000fe600078e0a03 */
[----:B------:R-:W-:Y:S01]  /*4d60*/  @!P0 IADD3 R15, PT, PT, R15, -R0, RZ ;  /* 0x800000000f0f8210 */ /* 0x000fe20007ffe0ff */
[----:B------:R-:W-:Y:S01]  /*4d70*/  @!P0 IMAD R0, R11, R14, R0 ;  /* 0x0000000e0b008224 */ /* 0x000fe200078e0200 */
[----:B------:R-:W-:Y:S01]  /*4d80*/  IADD3 R11, PT, PT, -R9, RZ, RZ ;  /* 0x000000ff090b7210 */ /* 0x000fe20007ffe1ff */
[----:B------:R-:W-:Y:S02]  /*4d90*/  IMAD R13, R2, R10, R13 ;  /* 0x0000000a020d7224 */ /* 0x000fe400078e020d */
[----:B------:R-:W-:Y:S02]  /*4da0*/  @!P0 IMAD R9, R15, R26, R3 ;  /* 0x0000001a0f098224 */ /* 0x000fe400078e0203 */
[----:B------:R-:W-:Y:S02]  /*4db0*/  @!P0 IMAD.MOV.U32 R3, RZ, RZ, R0 ;  /* 0x000000ffff038224 */ /* 0x000fe400078e0000 */
[----:B------:R-:W-:Y:S02]  /*4dc0*/  IMAD R8, R6, R11, R8 ;  /* 0x0000000b06087224 */ /* 0x000fe400078e0208 */
[----:B------:R-:W-:Y:S02]  /*4dd0*/  IMAD R13, R3, R2, R13 ;  /* 0x00000002030d7224 */ /* 0x000fe400078e020d */
[----:B------:R-:W-:Y:S02]  /*4de0*/  IMAD R8, R9, R6, R8 ;  /* 0x0000000609087224 */ /* 0x000fe400078e0208 */
.L_x_94:
[----:B------:R-:W-:Y:S05]  /*4df0*/  BRA.U UP1, `(.L_x_95) ;  /* 0x0000000101107547 */ /* 0x000fea000b800000 */
[----:B------:R-:W-:Y:S04]  /*4e00*/  MOV R0, UR7 ;  /* 0x0000000700007c02 */ /* 0x000fe80008000f00 */
[----:B------:R-:W-:Y:S04]  /*4e10*/  SHF.L.U32 R3, R0, 0x1f, RZ ;  /* 0x0000001f00037819 */ /* 0x000fe800000006ff */
[----:B------:R-:W2:Y:S02]  /*4e20*/  SYNCS.PHASECHK.TRANS64.TRYWAIT P0, [UR6+0xc8], R3 ;  /* 0x0000c803ff0075a7 */ /* 0x000ea40008001106 */
[----:B--2---:R-:W-:Y:S05]  /*4e30*/  @!P0 BRA `(.L_x_96) ;  /* 0x0000002800a88947 */ /* 0x004fea0003800000 */
.L_x_95:
[----:B------:R-:W-:Y:S05]  /*4e40*/  BRA.U !UP3, `(.L_x_97) ;  /* 0x000000010b347547 */ /* 0x000fea000b800000 */
[----:B------:R-:W-:Y:S01]  /*4e50*/  UPLOP3.LUT UP0, UPT, UPT, UPT, UP2, 0x80, 0x8 ;  /* 0x000000000008789c */ /* 0x000fe20003f0f020 */
[----:B--2---:R-:W-:Y:S02]  /*4e60*/  HFMA2 R0, -RZ, RZ, 0, 5.9604644775390625e-08 ;  /* 0x00000001ff007431 */ /* 0x004fe400000001ff */
[----:B------:R-:W-:Y:S03]  /*4e70*/  IMAD.MOV.U32 R70, RZ, RZ, 0x1 ;  /* 0x00000001ff467424 */ /* 0x000fe600078e00ff */
[----:B------:R-:W-:Y:S05]  /*4e80*/  PLOP3.LUT P0, PT, PT, PT, UP0, 0x80, 0x8 ;  /* 0x000000000008781c */ /* 0x000fea0003f0f008 */
[----:B------:R-:W2:Y:S01]  /*4e90*/  @UP0 LDCU.64 UR10, c[0x0][0x888] ;  /* 0x00011100ff0a07ac */ /* 0x000ea20008000a00 */
[----:B------:R-:W-:Y:S07]  /*4ea0*/  @UP0 UIMAD UR8, UR36, UR4, URZ ;  /* 0x00000004240802a4 */ /* 0x000fee000f8e02ff */
[----:B------:R-:W-:Y:S01]  /*4eb0*/  @!P0 PRMT R70, R0, 0x7610, R70 ;  /* 0x0000761000468816 */ /* 0x000fe20000000046 */
[----:B--2---:R-:W-:Y:S03]  /*4ec0*/  @UP0 UIMAD.WIDE UR10, UR8, 0x4, UR10 ;  /* 0x00000004080a08a5 */ /* 0x004fe6000f8e020a */
[----:B------:R-:W2:Y:S03]  /*4ed0*/  @!UP0 LDCU UR8, c[0x0][0x880] ;  /* 0x00011000ff0887ac */ /* 0x000ea60008000800 */
[----:B------:R-:W-:Y:S01]  /*4ee0*/  IMAD.U32 R10, RZ, RZ, UR10 ;  /* 0x0000000aff0a7e24 */ /* 0x000fe2000f8e00ff */
[----:B------:R-:W-:Y:S05]  /*4ef0*/  MOV R11, UR11 ;  /* 0x0000000b000b7c02 */ /* 0x000fea0008000f00 */
[----:B------:R4:W5:Y:S02]  /*4f00*/  @P0 LDG.E R35, desc[UR40][R10.64] ;  /* 0x000000280a230981 */ /* 0x000964000c1e1900 */
[----:B--2-4-:R-:W-:Y:S07]  /*4f10*/  @!P0 IMAD.U32 R35, RZ, RZ, UR8 ;  /* 0x00000008ff238e24 */ /* 0x014fee000f8e00ff */
.L_x_97:
[----:B-----5:R-:W-:Y:S01]  /*4f20*/  @!P4 FSETP.EQ.AND P5, PT, R35, RZ, PT ;  /* 0x000000ff2300c20b */ /* 0x020fe20003fa2000 */
[----:B------:R-:W-:Y:S01]  /*4f30*/  @!UPT UIADD3 URZ, UPT, UPT, URZ, URZ, URZ ;  /* 0x000000fffffff290 */ /* 0x000fe2000fffe0ff */
[----:B------:R-:W-:Y:S11]  /*4f40*/  @!P4 BRA `(.L_x_98) ;  /* 0x000000000014c947 */ /* 0x000ff60003800000 */
[----:B------:R-:W-:Y:S02]  /*4f50*/  LOP3.LUT P0, RZ, R70, 0xff, RZ, 0xc0, !PT ;  /* 0x000000ff46ff7812 */ /* 0x000fe4000780c0ff */
[----:B------:R-:W-:Y:S04]  /*4f60*/  PLOP3.LUT P5, PT, PT, PT, UP0, 0x80, 0x8 ;  /* 0x000000000008781c */ /* 0x000fe80003faf008 */
[----:B------:R-:W-:Y:S07]  /*4f70*/  PLOP3.LUT P5, PT, P5, PT, PT, 0x8, 0x80 ;  /* 0x000000000080781c */ /* 0x000fee0002fae170 */
[----:B------:R-:W-:Y:S11]  /*4f80*/  @P0 FSETP.EQ.AND P5, PT, R35, RZ, PT ;  /* 0x000000ff2300020b */ /* 0x000ff60003fa2000 */
[----:B------:R-:W-:Y:S02]  /*4f90*/  @!UPT UIADD3 URZ, UPT, UPT, URZ, URZ, URZ ;  /* 0x000000fffffff290 */ /* 0x000fe4000fffe0ff */
.L_x_98:
[----:B------:R-:W4:Y:S01]  /*4fa0*/  LDC.64 R14, c[0x0][0xb10] ;  /* 0x0002c400ff0e7b82 */ /* 0x000f220000000a00 */
[----:B------:R-:W-:Y:S01]  /*4fb0*/  ULEA UR13, UR15, UR6, 0x3 ;  /* 0x000000060f0d7291 */ /* 0x000fe2000f8e18ff */
[----:B------:R-:W-:Y:S01]  /*4fc0*/  SHF.L.U32 R12, R30, 0x1f, RZ ;  /* 0x0000001f1e0c7819 */ /* 0x000fe200000006ff */
[----:B------:R-:W-:Y:S01]  /*4fd0*/  VIADD R29, R29, 0x1 ;  /* 0x000000011d1d7836 */ /* 0x000fe20000000000 */
[----:B------:R-:W-:Y:S04]  /*4fe0*/  @P3 SHF.R.U32.HI R27, RZ, 0x10, R21 ;  /* 0x00000010ff1b3819 */ /* 0x000fe80000011615 */
[----:B------:R-:W5:Y:S02]  /*4ff0*/  LDC.64 R10, c[0x0][0xb18] ;  /* 0x0002c600ff0a7b82 */ /* 0x000f640000000a00 */
[----:B------:R-:W1:Y:S01]  /*5000*/  SYNCS.PHASECHK.TRANS64.TRYWAIT P4, [UR13+0xb0], R12 ;  /* 0x0000b00cff0075a7 */ /* 0x000e62000808110d */
[----:B----4-:R-:W-:Y:S05]  /*5010*/  @!P1 IMAD.HI.U32 R14, R13, R14, RZ ;  /* 0x0000000e0d0e9227 */ /* 0x010fea00078e00ff */
[----:B--2---:R-:W2:Y:S01]  /*5020*/  @!P1 LDC R0, c[0x0][0xb20] ;  /* 0x0002c800ff009b82 */ /* 0x004ea20000000800 */
[----:B------:R-:W-:Y:S01]  /*5030*/  @!P1 SHF.R.U32.HI R14, RZ, R15, R14 ;  /* 0x0000000fff0e9219 */ /* 0x000fe2000001160e */
[----:B-----5:R-:W-:Y:S01]  /*5040*/  @!P1 IMAD.HI.U32 R11, R8, R11, RZ ;  /* 0x0000000b080b9227 */ /* 0x020fe200078e00ff */
[----:B------:R-:W-:Y:S05]  /*5050*/  @!P1 ISETP.NE.AND P0, PT, R10, 0x1, PT ;  /* 0x000000010a00980c */ /* 0x000fea0003f05270 */
[----:B------:R-:W4:Y:S01]  /*5060*/  @!P1 LDC R3, c[0x0][0xb0c] ;  /* 0x0002c300ff039b82 */ /* 0x000f220000000800 */
[----:B--2---:R-:W-:Y:S02]  /*5070*/  @!P1 SHF.R.U32.HI R9, RZ, R0, R11 ;  /* 0x00000000ff099219 */ /* 0x004fe4000001160b */
[----:B----4-:R-:W-:Y:S02]  /*5080*/  @!P1 ISETP.NE.AND P2, PT, R3, 0x1, PT ;  /* 0x000000010300980c */ /* 0x010fe40003f45270 */
[----:B------:R-:W-:Y:S02]  /*5090*/  @!P1 SEL R9, R8, R9, !P0 ;  /* 0x0000000908099207 */ /* 0x000fe40004000000 */
[----:B------:R-:W-:Y:S02]  /*50a0*/  ELECT P0, URZ, PT ;  /* 0x0000000000ff782f */ /* 0x000fe40003800000 */
[----:B------:R-:W-:Y:S05]  /*50b0*/  @!P1 SEL R14, R13, R14, !P2 ;  /* 0x0000000e0d0e9207 */ /* 0x000fea0005000000 */
[----:B------:R-:W-:Y:S02]  /*50c0*/  @!P1 IMAD.IADD R0, R9, 0x1, -R14 ;  /* 0x0000000109009824 */ /* 0x000fe400078e0a0e */
[----:B------:R-:W-:Y:S02]  /*50d0*/  @!P1 IMAD.IADD R9, R14, 0x1, -R9 ;  /* 0x000000010e099824 */ /* 0x000fe400078e0a09 */
[----:B------:R-:W-:Y:S02]  /*50e0*/  @!P1 IMAD R13, R0, R3, R13 ;  /* 0x00000003000d9224 */ /* 0x000fe400078e020d */
[----:B------:R-:W-:Y:S01]  /*50f0*/  @!P1 IMAD R8, R9, R10, R8 ;  /* 0x0000000a09089224 */ /* 0x000fe200078e0208 */
[----:B-1----:R-:W-:Y:S06]  /*5100*/  @!P4 BRA `(.L_x_99) ;  /* 0x00000028000cc947 */ /* 0x002fec0003800000 */
.L_x_172:
[----:B------:R-:W-:Y:S01]  /*5110*/  PLOP3.LUT P5, PT, P5, P0, PT, 0xf2, 0x2f ;  /* 0x00000000002f781c */ /* 0x000fe20002fa1e72 */
[----:B------:R-:W-:Y:S01]  /*5120*/  UMOV UR16, 0x0 ;  /* 0x0000000000107882 */ /* 0x000fe20000000000 */
[----:B------:R-:W-:Y:S01]  /*5130*/  UMOV UR17, 0x10000000 ;  /* 0x1000000000117882 */ /* 0x000fe20000000000 */
[----:B------:R-:W-:Y:S01]  /*5140*/  UMOV UR12, UR36 ;  /* 0x00000024000c7c82 */ /* 0x000fe20008000000 */
[----:B------:R-:W-:Y:S09]  /*5150*/  @P3 R2UR UR36, R27 ;  /* 0x000000001b2432ca */ /* 0x000ff200000e0000 */
[----:B-1----:R-:W-:Y:S01]  /*5160*/  @!P5 IADD3 R3, P0, PT, R32, 0x580, RZ ;  /* 0x000005802003d810 */ /* 0x002fe20007f1e0ff */
[----:B------:R-:W-:Y:S01]  /*5170*/  @!P5 IMAD.SHL.U32 R69, R69, 0x20, RZ ;  /* 0x000000204545d824 */ /* 0x000fe200078e00ff */
[----:B------:R-:W-:Y:S01]  /*5180*/  VOTEU.ALL UP1, P5 ;  /* 0x0000000000ff7886 */ /* 0x000fe20002820000 */
[----:B------:R-:W-:Y:S01]  /*5190*/  @!P5 IMAD.SHL.U32 R63, R63, 0x40, RZ ;  /* 0x000000403f3fd824 */ /* 0x000fe200078e00ff */
[----:B------:R-:W-:Y:S01]  /*51a0*/  @!P5 R2UR UR9, R3 ;  /* 0x000000000309d2ca */ /* 0x000fe200000e0000 */
[----:B------:R-:W-:Y:S01]  /*51b0*/  @!P5 IMAD.X R0, RZ, RZ, R33, P0 ;  /* 0x000000ffff00d224 */ /* 0x000fe200000e0621 */
[----:B------:R-:W-:Y:S01]  /*51c0*/  @!P5 R2UR UR10, R69 ;  /* 0x00000000450ad2ca */ /* 0x000fe200000e0000 */
[----:B------:R-:W-:Y:S01]  /*51d0*/  @!UP1 ULEA UR14, UR15, UR6, 0xc ;  /* 0x000000060f0e9291 */ /* 0x000fe2000f8e60ff */
[----:B------:R-:W-:Y:S01]  /*51e0*/  @!P5 R2UR UR11, R63 ;  /* 0x000000003f0bd2ca */ /* 0x000fe200000e0000 */
[----:B------:R-:W-:Y:S01]  /*51f0*/  UIADD3 UR15, UPT, UPT, UR15, 0x1, URZ ;  /* 0x000000010f0f7890 */ /* 0x000fe2000fffe0ff */
[----:B------:R-:W-:Y:S01]  /*5200*/  @!P5 R2UR UR8, R0 ;  /* 0x000000000008d2ca */ /* 0x000fe200000e0000 */
[----:B------:R-:W-:Y:S01]  /*5210*/  IMAD.IADD R69, R8, 0x1, R62 ;  /* 0x0000000108457824 */ /* 0x000fe200078e023e */
[----:B------:R-:W-:Y:S01]  /*5220*/  ISETP.NE.AND P0, PT, R29, 0x2, PT ;  /* 0x000000021d00780c */ /* 0x000fe20003f05270 */
[----:B------:R-:W-:Y:S03]  /*5230*/  IMAD.IADD R63, R13, 0x1, R68 ;  /* 0x000000010d3f7824 */ /* 0x000fe600078e0244 */
[----:B------:R-:W-:Y:S01]  /*5240*/  SEL R3, RZ, 0x1, P0 ;  /* 0x00000001ff037807 */ /* 0x000fe20000000000 */
[----:B------:R-:W-:Y:S01]  /*5250*/  IMAD.U32 R10, RZ, RZ, UR9 ;  /* 0x00000009ff0a7e24 */ /* 0x000fe2000f8e00ff */
[----:B------:R-:W-:Y:S01]  /*5260*/  UIADD3 UR9, UPT, UPT, UR13, 0xa0, URZ ;  /* 0x000000a00d097890 */ /* 0x000fe2000fffe0ff */
[----:B------:R-:W-:Y:S02]  /*5270*/  SEL R29, R29, RZ, P0 ;  /* 0x000000ff1d1d7207 */ /* 0x000fe40000000000 */
[----:B------:R-:W-:Y:S02]  /*5280*/  LOP3.LUT R28, R28, R3, RZ, 0x3c, !PT ;  /* 0x000000031c1c7212 */ /* 0x000fe400078e3cff */
[----:B------:R-:W-:Y:S01]  /*5290*/  IMAD.U32 R11, RZ, RZ, UR8 ;  /* 0x00000008ff0b7e24 */ /* 0x000fe2000f8e00ff */
[----:B------:R-:W-:Y:S01]  /*52a0*/  @!P5 R2UR UR18, R10 ;  /* 0x000000000a12d2ca */ /* 0x000fe200000e0000 */
[----:B------:R-:W-:Y:S01]  /*52b0*/  @!UP1 UIADD3 UR8, UPT, UPT, UR14, 0x200, URZ ;  /* 0x000002000e089890 */ /* 0x000fe2000fffe0ff */
[----:B------:R-:W-:Y:S02]  /*52c0*/  VOTEU.ALL UP1, P5 ;  /* 0x0000000000ff7886 */ /* 0x000fe40002820000 */
[----:B------:R-:W-:Y:S01]  /*52d0*/  @!P5 R2UR UR19, R11 ;  /* 0x000000000b13d2ca */ /* 0x000fe200000e0000 */
[----:B------:R-:W-:Y:S11]  /*52e0*/  UPRMT UR14, UR37, 0x654, UR9 ;  /* 0x00000654250e7896 */ /* 0x000ff60008000009 */
[----:B------:R-:W-:Y:S01]  /*52f0*/  @!UPT UIADD3 URZ, UPT, UPT, URZ, URZ, URZ ;  /* 0x000000fffffff290 */ /* 0x000fe2000fffe0ff */
[----:B------:R2:W-:Y:S01]  /*5300*/  @!UP1 UTMALDG.3D [UR8], [UR18], desc[UR16] ;  /* 0x00001008120095b4 */ /* 0x0005e20008011000 */
[----:B------:R2:W-:Y:S01]  /*5310*/  @!P5 SYNCS.ARRIVE.TRANS64.RED.A0TR RZ, [UR13+0xa0], R25 ;  /* 0x0000a019ffffd9a7 */ /* 0x0005e2000830040d */
[----:B------:R-:W-:Y:S04]  /*5320*/  UISETP.NE.AND UP1, UPT, UR15, 0x2, UPT ;  /* 0x000000020f00788c */ /* 0x000fe8000bf25270 */
[----:B------:R-:W-:Y:S02]  /*5330*/  USEL UR13, URZ, 0x1, UP1 ;  /* 0x00000001ff0d7887 */ /* 0x000fe40008800000 */
[----:B------:R-:W-:Y:S02]  /*5340*/  USEL UR15, UR15, URZ, UP1 ;  /* 0x000000ff0f0f7287 */ /* 0x000fe40008800000 */
[----:B------:R-:W-:Y:S02]  /*5350*/  UPLOP3.LUT UP1, UPT, UPT, UPT, UPT, 0x80, 0x8 ;  /* 0x000000000008789c */ /* 0x000fe40003f2f070 */
[----:B------:R-:W-:Y:S01]  /*5360*/  LOP3.LUT R30, R30, UR13, RZ, 0x3c, !PT ;  /* 0x0000000d1e1e7c12 */ /* 0x000fe2000f8e3cff */
[----:B------:R-:W-:Y:S01]  /*5370*/  SYNCS.ARRIVE.TRANS64.RED.A1T0 RZ, [UR14], RZ ;  /* 0x000000ffffff79a7 */ /* 0x000fe2000810040e */
[----:B------:R-:W-:Y:S07]  /*5380*/  @P3 BRA `(.L_x_100) ;  /* 0xfffffff400983947 */ /* 0x000fee000383ffff */
[----:B------:R-:W-:Y:S01]  /*5390*/  UIADD3 UR6, UPT, UPT, UR6, 0xb0, URZ ;  /* 0x000000b006067890 */ /* 0x000fe2000fffe0ff */
[----:B------:R-:W-:-:S03]  /*53a0*/  SHF.L.U32 R3, R30, 0x1f, RZ ;  /* 0x0000001f1e037819 */ /* 0x000fc600000006ff */
[----:B------:R-:W-:-:S09]  /*53b0*/  ULEA UR4, UR15, UR6, 0x3 ;  /* 0x000000060f047291 */ /* 0x000fd2000f8e18ff */
[----:B------:R-:W1:Y:S02]  /*53c0*/  SYNCS.PHASECHK.TRANS64.TRYWAIT P0, [UR4], R3 ;  /* 0x00000003ff0075a7 */ /* 0x000e640008001104 */
[----:B-1----:R-:W-:Y:S05]  /*53d0*/  @!P0 BRA `(.L_x_101) ;  /* 0x0000002400708947 */ /* 0x002fea0003800000 */
.L_x_174:
[----:B------:R-:W-:-:S04]  /*53e0*/  UIADD3 UR5, UPT, UPT, UR15, 0x1, URZ ;  /* 0x000000010f057890 */ /* 0x000fc8000fffe0ff */
[----:B------:R-:W-:-:S04]  /*53f0*/  UISETP.NE.AND UP0, UPT, UR5, 0x2, UPT ;  /* 0x000000020500788c */ /* 0x000fc8000bf05270 */
[----:B------:R-:W-:Y:S02]  /*5400*/  USEL UR4, URZ, 0x1, UP0 ;  /* 0x00000001ff047887 */ /* 0x000fe40008000000 */
[----:B------:R-:W-:-:S04]  /*5410*/  USEL UR5, UR5, URZ, UP0 ;  /* 0x000000ff05057287 */ /* 0x000fc80008000000 */
[----:B------:R-:W-:Y:S01]  /*5420*/  ULEA UR5, UR5, UR6, 0x3 ;  /* 0x0000000605057291 */ /* 0x000fe2000f8e18ff */
[----:B-1----:R-:W-:-:S04]  /*5430*/  LOP3.LUT R3, R30, UR4, RZ, 0x3c, !PT ;  /* 0x000000041e037c12 */ /* 0x002fc8000f8e3cff */
[----:B------:R-:W-:Y:S01]  /*5440*/  SHF.L.U32 R3, R3, 0x1f, RZ ;  /* 0x0000001f03037819 */ /* 0x000fe200000006ff */
[----:B------:R-:W-:-:S07]  /*5450*/  IMAD.U32 R0, RZ, RZ, UR5 ;  /* 0x00000005ff007e24 */ /* 0x000fce000f8e00ff */
.L_x_102:
[----:B-1----:R1:W4:Y:S02]  /*5460*/  SYNCS.PHASECHK.TRANS64.TRYWAIT P0, [R0+URZ], R3 ;  /* 0x00000003000075a7 */ /* 0x00232400080011ff */
[----:B----4-:R-:W-:Y:S05]  /*5470*/  @!P0 NANOSLEEP.SYNCS 0x989680 ;  /* 0x009896800000895d */ /* 0x010fea0003900000 */
[----:B------:R-:W4:Y:S02]  /*5480*/  @!P0 SYNCS.PHASECHK.TRANS64 P0, [R0+URZ], R3 ;  /* 0x00000003000085a7 */ /* 0x000f2400080010ff */
[----:B--2-4-:R-:W-:Y:S05]  /*5490*/  @P0 EXIT ;  /* 0x000000000000094d */ /* 0x014fea0003800000 */
[----:B------:R-:W-:Y:S05]  /*54a0*/  BRA `(.L_x_102) ;  /* 0xfffffffc00ec7947 */ /* 0x000fea000383ffff */
.L_x_92:
[----:B------:R-:W-:-:S06]  /*54b0*/  UISETP.GE.AND UP1, UPT, UR10, 0x4, UPT ;  /* 0x000000040a00788c */ /* 0x000fcc000bf26270 */
[----:B------:R-:W-:-:S13]  /*54c0*/  PLOP3.LUT P0, PT, PT, PT, UP1, 0x80, 0x8 ;  /* 0x000000000008781c */ /* 0x000fda0003f0f018 */
[----:B------:R-:W-:Y:S05]  /*54d0*/  @!P0 EXIT ;  /* 0x000000000000894d */ /* 0x000fea0003800000 */
[----:B------:R-:W-:Y:S01]  /*54e0*/  BAR.SYNC.DEFER_BLOCKING 0x6, 0xa0 ;  /* 0x0182800000007b1d */ /* 0x000fe20000010000 */
[C---:B------:R-:W-:Y:S01]  /*54f0*/  IMAD.SHL.U32 R2, R85.reuse, 0x20, RZ ;  /* 0x0000002055027824 */ /* 0x040fe200078e00ff */
[----:B------:R-:W-:Y:S01]  /*5500*/  SHF.R.U32.HI R5, RZ, 0x2, R85 ;  /* 0x00000002ff057819 */ /* 0x000fe20000011655 */
[C---:B------:R-:W-:Y:S01]  /*5510*/  IMAD.SHL.U32 R86, R85.reuse, 0x4, RZ ;  /* 0x0000000455567824 */ /* 0x040fe200078e00ff */
[C---:B------:R-:W-:Y:S01]  /*5520*/  LOP3.LUT R87, R85.reuse, 0x60, RZ, 0xc0, !PT ;  /* 0x0000006055577812 */ /* 0x040fe200078ec0ff */
[----:B------:R-:W-:Y:S01]  /*5530*/  IMAD.SHL.U32 R4, R74, 0x200000, RZ ;  /* 0x002000004a047824 */ /* 0x000fe200078e00ff */
[----:B------:R-:W-:Y:S02]  /*5540*/  UMOV UR42, 0x400 ;  /* 0x00000400002a7882 */ /* 0x000fe40000000000 */
[----:B------:R-:W1:Y:S01]  /*5550*/  LDC R73, c[0x0][0x370] ;  /* 0x0000dc00ff497b82 */ /* 0x000e620000000800 */
[----:B------:R-:W-:Y:S01]  /*5560*/  ULEA UR42, UR37, UR42, 0x18 ;  /* 0x0000002a252a7291 */ /* 0x000fe2000f8ec0ff */
[C---:B------:R-:W-:Y:S01]  /*5570*/  LOP3.LUT R3, R2.reuse, 0xc0, RZ, 0xc0, !PT ;  /* 0x000000c002037812 */ /* 0x040fe200078ec0ff */
[----:B------:R-:W-:Y:S01]  /*5580*/  IMAD.U32 R33, R85, 0x10000, RZ ;  /* 0x0001000055217824 */ /* 0x000fe200078e00ff */
[----:B------:R-:W-:Y:S01]  /*5590*/  LOP3.LUT R2, R2, 0x320, RZ, 0xc0, !PT ;  /* 0x0000032002027812 */ /* 0x000fe200078ec0ff */
[----:B------:R-:W-:Y:S01]  /*55a0*/  IMAD.MOV.U32 R84, RZ, RZ, 0x1 ;  /* 0x00000001ff547424 */ /* 0x000fe200078e00ff */
[----:B------:R-:W-:Y:S01]  /*55b0*/  LOP3.LUT R86, R3, 0x18, R86, 0xf8, !PT ;  /* 0x0000001803567812 */ /* 0x000fe200078ef856 */
[----:B------:R-:W-:Y:S01]  /*55c0*/  IMAD.SHL.U32 R3, R74, 0x400, RZ ;  /* 0x000004004a037824 */ /* 0x000fe200078e00ff */
[----:B------:R-:W2:Y:S01]  /*55d0*/  LDC R28, c[0x0][0xb0c] ;  /* 0x0002c300ff1c7b82 */ /* 0x000ea20000000800 */
[----:B------:R-:W-:Y:S01]  /*55e0*/  LOP3.LUT R4, R4, 0x200000, RZ, 0xc0, !PT ;  /* 0x0020000004047812 */ /* 0x000fe200078ec0ff */
[----:B------:R-:W-:Y:S01]  /*55f0*/  IMAD.MOV.U32 R30, RZ, RZ, RZ ;  /* 0x000000ffff1e7224 */ /* 0x000fe200078e00ff */
[----:B------:R-:W-:-:S02]  /*5600*/  LOP3.LUT R86, R86, 0x10, R5, 0x78, !PT ;  /* 0x0000001056567812 */ /* 0x000fc400078e7805 */
[----:B------:R-:W-:Y:S02]  /*5610*/  CS2R R82, SRZ ;  /* 0x0000000000527805 */ /* 0x000fe4000001ff00 */
[----:B------:R-:W-:Y:S01]  /*5620*/  LOP3.LUT R3, R2, 0x400, R3, 0xf8, !PT ;  /* 0x0000040002037812 */ /* 0x000fe200078ef803 */
[----:B------:R-:W-:Y:S01]  /*5630*/  IMAD.MOV.U32 R92, RZ, RZ, RZ ;  /* 0x000000ffff5c7224 */ /* 0x000fe200078e00ff */
[----:B------:R-:W-:Y:S01]  /*5640*/  LOP3.LUT R85, R85, 0x2, RZ, 0xc0, !PT ;  /* 0x0000000255557812 */ /* 0x000fe200078ec0ff */
[----:B------:R-:W3:Y:S01]  /*5650*/  LDC R71, c[0x0][0xb20] ;  /* 0x0002c800ff477b82 */ /* 0x000ee20000000800 */
[----:B------:R-:W4:Y:S01]  /*5660*/  LDS R0, [UR42+0x180] ;  /* 0x0001802aff007984 */ /* 0x000f220008000800 */
[----:B------:R-:W-:Y:S02]  /*5670*/  LOP3.LUT R33, R4, 0x400000, R33, 0xf8, !PT ;  /* 0x0040000004217812 */ /* 0x000fe400078ef821 */
[----:B------:R-:W-:Y:S02]  /*5680*/  CS2R R80, SRZ ;  /* 0x0000000000507805 */ /* 0x000fe4000001ff00 */
[----:B------:R-:W-:Y:S01]  /*5690*/  LOP3.LUT R86, R3, R86, RZ, 0xfc, !PT ;  /* 0x0000005603567212 */ /* 0x000fe200078efcff */
[----:B------:R-:W-:Y:S01]  /*56a0*/  IMAD.MOV R85, RZ, RZ, -R85 ;  /* 0x000000ffff557224 */ /* 0x000fe200078e0a55 */
[----:B------:R-:W1:Y:S01]  /*56b0*/  LDCU.64 UR46, c[0x0][0x348] ;  /* 0x00006900ff2e77ac */ /* 0x000e620008000a00 */
[----:B------:R-:W1:Y:S02]  /*56c0*/  LDC R27, c[0x0][0xb30] ;  /* 0x0002cc00ff1b7b82 */ /* 0x000e640000000800 */
[----:B------:R-:W-:Y:S01]  /*56d0*/  IMAD.SHL.U32 R85, R85, 0x10, RZ ;  /* 0x0000001055557824 */ /* 0x000fe200078e00ff */
[----:B------:R-:W1:Y:S01]  /*56e0*/  LDCU.64 UR38, c[0x0][0x888] ;  /* 0x00011100ff2677ac */ /* 0x000e620008000a00 */
[----:B------:R-:W-:Y:S01]  /*56f0*/  IMAD.SHL.U32 R86, R86, 0x2, RZ ;  /* 0x0000000256567824 */ /* 0x000fe200078e00ff */
[----:B------:R-:W-:-:S03]  /*5700*/  UIADD3 UR44, UPT, UPT, UR42, 0x200, URZ ;  /* 0x000002002a2c7890 */ /* 0x000fc6000fffe0ff */
[----:B------:R-:W1:Y:S01]  /*5710*/  LDC.64 R60, c[0x0][0xb10] ;  /* 0x0002c400ff3c7b82 */ /* 0x000e620000000a00 */
[----:B------:R-:W-:-:S07]  /*5720*/  UMOV UR43, URZ ;  /* 0x000000ff002b7c82 */ /* 0x000fce0008000000 */
[----:B------:R-:W1:Y:S08]  /*5730*/  LDC.64 R24, c[0x0][0xb18] ;  /* 0x0002c600ff187b82 */ /* 0x000e700000000a00 */
[----:B------:R-:W1:Y:S08]  /*5740*/  LDC.64 R56, c[0x0][0x888] ;  /* 0x00022200ff387b82 */ /* 0x000e700000000a00 */
[----:B------:R-:W1:Y:S01]  /*5750*/  LDC.64 R22, c[0x0][0xb28] ;  /* 0x0002ca00ff167b82 */ /* 0x000e620000000a00 */
[----:B----4-:R-:W-:-:S07]  /*5760*/  IMAD.IADD R33, R0, 0x1, R33 ;  /* 0x0000000100217824 */ /* 0x010fce00078e0221 */
[----:B------:R-:W4:Y:S08]  /*5770*/  LDC.64 R58, c[0x0][0x890] ;  /* 0x00022400ff3a7b82 */ /* 0x000f300000000a00 */
[----:B------:R-:W1:Y:S08]  /*5780*/  LDC.64 R54, c[0x0][0x8b0] ;  /* 0x00022c00ff367b82 */ /* 0x000e700000000a00 */
[----:B------:R-:W1:Y:S08]  /*5790*/  LDC.64 R52, c[0x0][0x8a8] ;  /* 0x00022a00ff347b82 */ /* 0x000e700000000a00 */
[----:B--23--:R-:W1:Y:S02]  /*57a0*/  LDC R72, c[0x0][0x374] ;  /* 0x0000dd00ff487b82 */ /* 0x00ce640000000800 */
.L_x_122:
[----:B------:R-:W-:Y:S02]  /*57b0*/  LEA R0, R92, UR42, 0x3 ;  /* 0x0000002a5c007c11 */ /* 0x000fe4000f8e18ff */
[----:B------:R-:W-:Y:S02]  /*57c0*/  SHF.L.U32 R3, R82, 0x1f, RZ ;  /* 0x0000001f52037819 */ /* 0x000fe400000006ff */
[----:B------:R-:W-:Y:S02]  /*57d0*/  LEA R16, R92, UR42, 0x4 ;  /* 0x0000002a5c107c11 */ /* 0x000fe4000f8e20ff */
[----:B--2---:R-:W2:Y:S02]  /*57e0*/  SYNCS.PHASECHK.TRANS64.TRYWAIT P0, [R0+URZ+0xd0], R3 ;  /* 0x0000d003000075a7 */ /* 0x004ea400080011ff */
[----:B-12---:R-:W-:Y:S05]  /*57f0*/  @!P0 BRA `(.L_x_103) ;  /* 0x0000002000808947 */ /* 0x006fea0003800000 */
.L_x_175:
[----:B------:R-:W3:Y:S01]  /*5800*/  LDC.64 R12, c[0x0][0xb10] ;  /* 0x0002c400ff0c7b82 */ /* 0x000ee20000000a00 */
[----:B------:R-:W4:Y:S01]  /*5810*/  LDS.128 R16, [R16+0x160] ;  /* 0x0001600010107984 */ /* 0x000f220000000c00 */
[----:B-1----:R-:W-:Y:S01]  /*5820*/  ISETP.NE.AND P1, PT, R27, 0x1, PT ;  /* 0x000000011b00780c */ /* 0x002fe20003f25270 */
[----:B--2---:R-:W-:Y:S01]  /*5830*/  VIADD R0, R0, 0xe0 ;  /* 0x000000e000007836 */ /* 0x004fe20000000000 */
[----:B------:R-:W-:Y:S04]  /*5840*/  ISETP.GE.AND P0, PT, R26, 0x1, PT ;  /* 0x000000011a00780c */ /* 0x000fe80003f06270 */
[----:B------:R-:W1:Y:S01]  /*5850*/  LDC.64 R10, c[0x0][0xb18] ;  /* 0x0002c600ff0a7b82 */ /* 0x000e620000000a00 */
[----:B------:R-:W-:Y:S01]  /*5860*/  PRMT R0, RZ, 0x654, R0 ;  /* 0x00000654ff007816 */ /* 0x000fe20000000000 */
[----:B------:R-:W-:Y:S01]  /*5870*/  @!PT LDS RZ, [RZ] ;  /* 0x00000000fffff984 */ /* 0x000fe20000000800 */
[----:B------:R-:W-:Y:S01]  /*5880*/  @!PT LDS RZ, [RZ] ;  /* 0x00000000fffff984 */ /* 0x000fe20000000800 */
[----:B------:R-:W-:Y:S01]  /*5890*/  @!PT LDS RZ, [RZ] ;  /* 0x00000000fffff984 */ /* 0x000fe20000000800 */
[----:B------:R-:W-:Y:S01]  /*58a0*/  @!PT LDS RZ, [RZ] ;  /* 0x00000000fffff984 */ /* 0x000fe20000000800 */
[----:B------:R2:W-:Y:S06]  /*58b0*/  MEMBAR.ALL.CTA ;  /* 0x0000000000007992 */ /* 0x0005ec0000008000 */
[----:B--2---:R-:W2:Y:S01]  /*58c0*/  FENCE.VIEW.ASYNC.S ;  /* 0x00000000000073c6 */ /* 0x004ea20000000000 */
[----:B------:R-:W1:Y:S08]  /*58d0*/  @!P1 LDC R14, c[0x0][0xb20] ;  /* 0x0002c800ff0e9b82 */ /* 0x000e700000000800 */
[----:B------:R-:W1:Y:S01]  /*58e0*/  @!P1 LDC R9, c[0x0][0xb0c] ;  /* 0x0002c300ff099b82 */ /* 0x000e620000000800 */
[----:B--2---:R2:W-:Y:S01]  /*58f0*/  SYNCS.ARRIVE.TRANS64.RED.A1T0 RZ, [R0+URZ], RZ ;  /* 0x000000ff00ff79a7 */ /* 0x0045e200081004ff */
[----:B----4-:R-:W-:Y:S04]  /*5900*/  LOP3.LUT P4, RZ, R18, 0x1, RZ, 0xc0, !PT ;  /* 0x0000000112ff7812 */ /* 0x010fe8000788c0ff */
[----:B------:R-:W-:Y:S09]  /*5910*/  P2R R88, PR, RZ, 0x10 ;  /* 0x00000010ff587803 */ /* 0x000ff20000000000 */
[----:B------:R-:W-:Y:S02]  /*5920*/  @P4 MOV R31, R16 ;  /* 0x00000010001f4202 */ /* 0x000fe40000000f00 */
[----:B------:R-:W-:Y:S01]  /*5930*/  @P4 LOP3.LUT R29, R17, 0xffff, RZ, 0xc0, !PT ;  /* 0x0000ffff111d4812 */ /* 0x000fe200078ec0ff */
[----:B--23--:R-:W-:Y:S06]  /*5940*/  @!P0 BRA `(.L_x_104) ;  /* 0x0000000000a48947 */ /* 0x00cfec0003800000 */
[----:B------:R-:W-:Y:S01]  /*5950*/  IMAD.HI.U32 R34, R72, R25, RZ ;  /* 0x0000001948227227 */ /* 0x000fe200078e00ff */
[----:B------:R-:W-:Y:S02]  /*5960*/  ISETP.NE.AND P0, PT, R24, 0x1, PT ;  /* 0x000000011800780c */ /* 0x000fe40003f05270 */
[----:B------:R-:W-:Y:S01]  /*5970*/  ISETP.NE.AND P2, PT, R26, 0x1, PT ;  /* 0x000000011a00780c */ /* 0x000fe20003f45270 */
[-C--:B------:R-:W-:Y:S01]  /*5980*/  IMAD.HI.U32 R20, R73, R60.reuse, RZ ;  /* 0x0000003c49147227 */ /* 0x080fe200078e00ff */
[----:B------:R-:W-:Y:S02]  /*5990*/  SHF.R.U32.HI R21, RZ, R71, R34 ;  /* 0x00000047ff157219 */ /* 0x000fe40000011622 */
[----:B------:R-:W-:Y:S01]  /*59a0*/  ISETP.NE.AND P3, PT, R28, 0x1, PT ;  /* 0x000000011c00780c */ /* 0x000fe20003f65270 */
[----:B------:R-:W-:Y:S01]  /*59b0*/  IMAD.HI.U32 R38, R29, R25, RZ ;  /* 0x000000191d267227 */ /* 0x000fe200078e00ff */
[----:B------:R-:W-:Y:S02]  /*59c0*/  SHF.R.U32.HI R20, RZ, R61, R20 ;  /* 0x0000003dff147219 */ /* 0x000fe40000011614 */
[----:B------:R-:W-:Y:S01]  /*59d0*/  SEL R3, R72, R21, !P0 ;  /* 0x0000001548037207 */ /* 0x000fe20004000000 */
[----:B------:R-:W-:Y:S01]  /*59e0*/  IMAD.HI.U32 R36, R31, R60, RZ ;  /* 0x0000003c1f247227 */ /* 0x000fe200078e00ff */
[----:B------:R-:W-:Y:S03]  /*59f0*/  SEL R7, R73, R20, !P3 ;  /* 0x0000001449077207 */ /* 0x000fe60005800000 */
[-C--:B------:R-:W-:Y:S01]  /*5a00*/  IMAD.HI.U32 R20, R3, R22.reuse, RZ ;  /* 0x0000001603147227 */ /* 0x080fe200078e00ff */
[----:B------:R-:W-:Y:S03]  /*5a10*/  SHF.R.U32.HI R36, RZ, R61, R36 ;  /* 0x0000003dff247219 */ /* 0x000fe60000011624 */
[----:B------:R-:W-:Y:S01]  /*5a20*/  IMAD.HI.U32 R34, R7, R22, RZ ;  /* 0x0000001607227227 */ /* 0x000fe200078e00ff */
[----:B------:R-:W-:Y:S02]  /*5a30*/  @P2 SHF.R.U32.HI R3, RZ, R23, R20 ;  /* 0x00000017ff032219 */ /* 0x000fe40000011614 */
[----:B------:R-:W-:Y:S02]  /*5a40*/  SHF.R.U32.HI R20, RZ, R71, R38 ;  /* 0x00000047ff147219 */ /* 0x000fe40000011626 */
[----:B------:R-:W-:Y:S01]  /*5a50*/  @P2 SHF.R.U32.HI R7, RZ, R23, R34 ;  /* 0x00000017ff072219 */ /* 0x000fe20000011622 */
[C---:B------:R-:W-:Y:S01]  /*5a60*/  IMAD R2, R26.reuse, R3, RZ ;  /* 0x000000031a027224 */ /* 0x040fe200078e02ff */
[----:B------:R-:W-:Y:S02]  /*5a70*/  SEL R5, R29, R20, !P0 ;  /* 0x000000141d057207 */ /* 0x000fe40004000000 */
[----:B------:R-:W-:Y:S01]  /*5a80*/  SEL R3, R31, R36, !P3 ;  /* 0x000000241f037207 */ /* 0x000fe20005800000 */
[----:B------:R-:W-:Y:S01]  /*5a90*/  IMAD R4, R26, R7, RZ ;  /* 0x000000071a047224 */ /* 0x000fe200078e02ff */
[C---:B------:R-:W-:Y:S01]  /*5aa0*/  ISETP.GE.AND P0, PT, R5.reuse, R2, PT ;  /* 0x000000020500720c */ /* 0x040fe20003f06270 */
[----:B------:R-:W-:Y:S03]  /*5ab0*/  IMAD.HI.U32 R6, R5, R22, RZ ;  /* 0x0000001605067227 */ /* 0x000fe600078e00ff */
[----:B------:R-:W-:Y:S01]  /*5ac0*/  ISETP.GE.OR P0, PT, R3, R4, P0 ;  /* 0x000000040300720c */ /* 0x000fe20000706670 */
[----:B------:R-:W-:Y:S01]  /*5ad0*/  IMAD.MOV R4, RZ, RZ, -R3 ;  /* 0x000000ffff047224 */ /* 0x000fe200078e0a03 */
[-C--:B------:R-:W-:Y:S03]  /*5ae0*/  SHF.R.U32.HI R6, RZ, R23.reuse, R6 ;  /* 0x00000017ff067219 */ /* 0x080fe60000011606 */
[----:B------:R-:W-:Y:S01]  /*5af0*/  IMAD R31, R28, R4, R31 ;  /* 0x000000041c1f7224 */ /* 0x000fe200078e021f */
[----:B------:R-:W-:Y:S05]  /*5b00*/  SEL R15, R5, R6, !P2 ;  /* 0x00000006050f7207 */ /* 0x000fea0005000000 */
[----:B------:R-:W-:Y:S02]  /*5b10*/  IMAD.MOV R6, RZ, RZ, -R15 ;  /* 0x000000ffff067224 */ /* 0x000fe400078e0a0f */
[C---:B------:R-:W-:Y:S04]  /*5b20*/  @!P0 IMAD.HI.U32 R2, R3.reuse, R22, RZ ;  /* 0x0000001603028227 */ /* 0x040fe800078e00ff */
[----:B------:R-:W-:Y:S01]  /*5b30*/  IMAD R6, R26, R6, R5 ;  /* 0x000000061a067224 */ /* 0x000fe200078e0205 */
[----:B------:R-:W-:Y:S04]  /*5b40*/  @!P0 SHF.R.U32.HI R2, RZ, R23, R2 ;  /* 0x00000017ff028219 */ /* 0x000fe80000011602 */
[----:B------:R-:W-:Y:S02]  /*5b50*/  @!P0 SEL R0, R3, R2, !P2 ;  /* 0x0000000203008207 */ /* 0x000fe40005000000 */
[----:B------:R-:W-:Y:S02]  /*5b60*/  IADD3 R2, PT, PT, -R5, RZ, RZ ;  /* 0x000000ff05027210 */ /* 0x000fe40007ffe1ff */
[----:B------:R-:W-:Y:S01]  /*5b70*/  @!P0 IADD3 R8, PT, PT, R15, -R0, RZ ;  /* 0x800000000f088210 */ /* 0x000fe20007ffe0ff */
[----:B------:R-:W-:Y:S02]  /*5b80*/  @!P0 IMAD R0, R7, R6, R0 ;  /* 0x0000000607008224 */ /* 0x000fe400078e0200 */
[----:B------:R-:W-:Y:S02]  /*5b90*/  IMAD R29, R24, R2, R29 ;  /* 0x00000002181d7224 */ /* 0x000fe400078e021d */
[----:B------:R-:W-:Y:S02]  /*5ba0*/  @!P0 IMAD R5, R8, R26, R3 ;  /* 0x0000001a08058224 */ /* 0x000fe400078e0203 */
[----:B------:R-:W-:Y:S04]  /*5bb0*/  @!P0 IMAD.MOV.U32 R3, RZ, RZ, R0 ;  /* 0x000000ffff038224 */ /* 0x000fe800078e0000 */
[----:B------:R-:W-:Y:S02]  /*5bc0*/  IMAD R31, R3, R28, R31 ;  /* 0x0000001c031f7224 */ /* 0x000fe400078e021f */
[----:B------:R-:W-:Y:S07]  /*5bd0*/  IMAD R29, R5, R24, R29 ;  /* 0x00000018051d7224 */ /* 0x000fee00078e021d */
.L_x_104:
[----:B------:R-:W-:Y:S01]  /*5be0*/  @!P1 IMAD.HI.U32 R0, R31, R12, RZ ;  /* 0x0000000c1f009227 */ /* 0x000fe200078e00ff */
[----:B-1----:R-:W-:Y:S01]  /*5bf0*/  @!P1 ISETP.NE.AND P0, PT, R10, 0x1, PT ;  /* 0x000000010a00980c */ /* 0x002fe20003f05270 */
[----:B------:R-:W-:Y:S01]  /*5c00*/  ULOP3.LUT UP0, URZ, UR44, 0x1b0, URZ, 0xc0, !UPT ;  /* 0x000001b02cff7892 */ /* 0x000fe2000f80c0ff */
[----:B------:R-:W-:Y:S01]  /*5c10*/  @!P1 ISETP.NE.AND P2, PT, R9, 0x1, PT ;  /* 0x000000010900980c */ /* 0x000fe20003f45270 */
[----:B------:R-:W-:Y:S01]  /*5c20*/  @!P1 IMAD.HI.U32 R3, R29, R11, RZ ;  /* 0x0000000b1d039227 */ /* 0x000fe200078e00ff */
[----:B------:R-:W-:Y:S02]  /*5c30*/  @!P1 SHF.R.U32.HI R0, RZ, R13, R0 ;  /* 0x0000000dff009219 */ /* 0x000fe40000011600 */
[----:B------:R-:W-:Y:S01]  /*5c40*/  @P4 SHF.R.U32.HI R75, RZ, 0x10, R17 ;  /* 0x00000010ff4b4819 */ /* 0x000fe20000011611 */
[----:B------:R-:W-:Y:S01]  /*5c50*/  VIADD R92, R92, 0x1 ;  /* 0x000000015c5c7836 */ /* 0x000fe20000000000 */
[----:B------:R-:W-:Y:S02]  /*5c60*/  @!P1 SHF.R.U32.HI R2, RZ, R14, R3 ;  /* 0x0000000eff029219 */ /* 0x000fe40000011603 */
[----:B------:R-:W-:Y:S02]  /*5c70*/  @!P1 SEL R3, R31, R0, !P2 ;  /* 0x000000001f039207 */ /* 0x000fe40005000000 */
[----:B------:R-:W-:Y:S05]  /*5c80*/  @!P1 SEL R2, R29, R2, !P0 ;  /* 0x000000021d029207 */ /* 0x000fea0004000000 */
[----:B------:R-:W-:Y:S02]  /*5c90*/  @!P1 IMAD.IADD R0, R2, 0x1, -R3 ;  /* 0x0000000102009824 */ /* 0x000fe400078e0a03 */
[----:B------:R-:W-:Y:S02]  /*5ca0*/  @!P1 IMAD.IADD R2, R3, 0x1, -R2 ;  /* 0x0000000103029824 */ /* 0x000fe400078e0a02 */
[----:B------:R-:W-:Y:S02]  /*5cb0*/  @!P1 IMAD R31, R0, R9, R31 ;  /* 0x00000009001f9224 */ /* 0x000fe400078e021f */
[----:B------:R-:W-:Y:S01]  /*5cc0*/  @!P1 IMAD R29, R2, R10, R29 ;  /* 0x0000000a021d9224 */ /* 0x000fe200078e021d */
[----:B------:R-:W-:Y:S06]  /*5cd0*/  BRA.U !UP0, `(.L_x_105) ;  /* 0x00000001087c7547 */ /* 0x000fec000b800000 */
[----:B------:R-:W1:Y:S01]  /*5ce0*/  LDCU.64 UR8, c[0x4][0x80] ;  /* 0x01001000ff0877ac */ /* 0x000e620008000a00 */
[----:B------:R-:W-:Y:S01]  /*5cf0*/  MOV R2, 0x0 ;  /* 0x0000000000027802 */ /* 0x000fe20000000f00 */
[----:B------:R-:W-:Y:S02]  /*5d00*/  HFMA2 R12, -RZ, RZ, 0, 5.9604644775390625e-08 ;  /* 0x00000001ff0c7431 */ /* 0x000fe400000001ff */
[----:B------:R-:W-:Y:S01]  /*5d10*/  IMAD.MOV.U32 R8, RZ, RZ, 0x70 ;  /* 0x00000070ff087424 */ /* 0x000fe200078e00ff */
[----:B------:R2:W3:Y:S01]  /*5d20*/  LDC.64 R14, c[0x4][R2] ;  /* 0x01000000020e7b82 */ /* 0x0004e20000000a00 */
[----:B------:R-:W4:Y:S01]  /*5d30*/  LDCU.64 UR6, c[0x4][0x88] ;  /* 0x01001100ff0677ac */ /* 0x000f220008000a00 */
[----:B------:R-:W-:Y:S01]  /*5d40*/  IMAD.MOV.U32 R13, RZ, RZ, RZ ;  /* 0x000000ffff0d7224 */ /* 0x000fe200078e00ff */
[----:B------:R-:W2:Y:S01]  /*5d50*/  LDCU.64 UR4, c[0x4][0x8] ;  /* 0x01000100ff0477ac */ /* 0x000ea20008000a00 */
[----:B-1----:R-:W-:Y:S01]  /*5d60*/  MOV R5, UR9 ;  /* 0x0000000900057c02 */ /* 0x002fe20008000f00 */
[----:B------:R-:W-:Y:S01]  /*5d70*/  IMAD.U32 R4, RZ, RZ, UR8 ;  /* 0x00000008ff047e24 */ /* 0x000fe2000f8e00ff */
[----:B----4-:R-:W-:Y:S01]  /*5d80*/  MOV R7, UR7 ;  /* 0x0000000700077c02 */ /* 0x010fe20008000f00 */
[----:B------:R-:W-:Y:S01]  /*5d90*/  IMAD.U32 R6, RZ, RZ, UR6 ;  /* 0x00000006ff067e24 */ /* 0x000fe2000f8e00ff */
[----:B--2---:R-:W-:Y:S01]  /*5da0*/  MOV R11, UR5 ;  /* 0x00000005000b7c02 */ /* 0x004fe20008000f00 */
[----:B------:R-:W-:Y:S02]  /*5db0*/  IMAD.U32 R10, RZ, RZ, UR4 ;  /* 0x00000004ff0a7e24 */ /* 0x000fe4000f8e00ff */
[----:B------:R-:W-:Y:S07]  /*5dc0*/  LEPC R20, `(.L_x_106) ;  /* 0x000000001014794e */ /* 0x000fee0000000000 */
[----:B---3-5:R-:W-:Y:S05]  /*5dd0*/  CALL.ABS.NOINC R14 ;  /* 0x000000000e007343 */ /* 0x028fea0003c00000 */
.L_x_106:
[----:B------:R-:W1:Y:S01]  /*5de0*/  LDCU.64 UR8, c[0x4][0x80] ;  /* 0x01001000ff0877ac */ /* 0x000e620008000a00 */
[----:B------:R-:W2:Y:S01]  /*5df0*/  LDC.64 R2, c[0x4][R2] ;  /* 0x0100000002027b82 */ /* 0x000ea20000000a00 */
[----:B------:R-:W-:Y:S02]  /*5e00*/  HFMA2 R12, -RZ, RZ, 0, 5.9604644775390625e-08 ;  /* 0x00000001ff0c7431 */ /* 0x000fe400000001ff */
[----:B------:R-:W-:Y:S02]  /*5e10*/  IMAD.MOV.U32 R8, RZ, RZ, 0x70 ;  /* 0x00000070ff087424 */ /* 0x000fe400078e00ff */
[----:B------:R-:W-:Y:S01]  /*5e20*/  IMAD.MOV.U32 R13, RZ, RZ, RZ ;  /* 0x000000ffff0d7224 */ /* 0x000fe200078e00ff */
[----:B------:R-:W3:Y:S01]  /*5e30*/  LDCU.64 UR6, c[0x4][0x88] ;  /* 0x01001100ff0677ac */ /* 0x000ee20008000a00 */
[----:B------:R-:W4:Y:S01]  /*5e40*/  LDCU.64 UR4, c[0x4][0x8] ;  /* 0x01000100ff0477ac */ /* 0x000f220008000a00 */
[----:B-1----:R-:W-:Y:S02]  /*5e50*/  MOV R4, UR8 ;  /* 0x0000000800047c02 */ /* 0x002fe40008000f00 */
[----:B------:R-:W-:Y:S02]  /*5e60*/  MOV R5, UR9 ;  /* 0x0000000900057c02 */ /* 0x000fe40008000f00 */
[----:B---3--:R-:W-:Y:S01]  /*5e70*/  MOV R7, UR7 ;  /* 0x0000000700077c02 */ /* 0x008fe20008000f00 */
[----:B------:R-:W-:Y:S01]  /*5e80*/  IMAD.U32 R6, RZ, RZ, UR6 ;  /* 0x00000006ff067e24 */ /* 0x000fe2000f8e00ff */
[----:B----4-:R-:W-:Y:S01]  /*5e90*/  MOV R11, UR5 ;  /* 0x00000005000b7c02 */ /* 0x010fe20008000f00 */
[----:B------:R-:W-:Y:S02]  /*5ea0*/  IMAD.U32 R10, RZ, RZ, UR4 ;  /* 0x00000004ff0a7e24 */ /* 0x000fe4000f8e00ff */
[----:B------:R-:W-:Y:S07]  /*5eb0*/  LEPC R20, `(.L_x_105) ;  /* 0x000000001014794e */ /* 0x000fee0000000000 */
[----:B--2---:R-:W-:Y:S05]  /*5ec0*/  CALL.ABS.NOINC R2 ;  /* 0x0000000002007343 */ /* 0x004fea0003c00000 */
.L_x_105:
[----:B------:R-:W-:Y:S01]  /*5ed0*/  ISETP.NE.U32.AND P2, PT, R58, RZ, PT ;  /* 0x000000ff3a00720c */ /* 0x000fe20003f45070 */
[----:B------:R-:W-:Y:S01]  /*5ee0*/  UISETP.NE.AND UP1, UPT, UR45, URZ, UPT ;  /* 0x000000ff2d00728c */ /* 0x000fe2000bf25270 */
[----:B------:R-:W-:Y:S02]  /*5ef0*/  ISETP.NE.U32.AND P4, PT, R54, RZ, PT ;  /* 0x000000ff3600720c */ /* 0x000fe40003f85070 */
[----:B------:R-:W-:Y:S02]  /*5f00*/  ISETP.NE.AND.EX P2, PT, R59, RZ, PT, P2 ;  /* 0x000000ff3b00720c */ /* 0x000fe40003f45320 */
[----:B------:R-:W-:Y:S02]  /*5f10*/  PLOP3.LUT P1, PT, PT, PT, PT, 0x8, 0x80 ;  /* 0x000000000080781c */ /* 0x000fe40003f2e170 */
[----:B------:R-:W-:Y:S02]  /*5f20*/  PLOP3.LUT P0, PT, PT, PT, UP1, 0x80, 0x8 ;  /* 0x000000000008781c */ /* 0x000fe40003f0f018 */
[----:B------:R-:W-:Y:S02]  /*5f30*/  ISETP.NE.AND.EX P4, PT, R55, RZ, PT, P4 ;  /* 0x000000ff3700720c */ /* 0x000fe40003f85340 */
[----:B------:R-:W1:Y:S09]  /*5f40*/  @UP1 LDCU.64 UR4, c[0x0][0x888] ;  /* 0x00011100ff0417ac */ /* 0x000e720008000a00 */
[----:B------:R-:W-:Y:S01]  /*5f50*/  @P0 PLOP3.LUT P1, PT, P2, PT, PT, 0x80, 0x8 ;  /* 0x000000000008081c */ /* 0x000fe2000172f070 */
[----:B-1----:R-:W-:Y:S04]  /*5f60*/  @UP1 UISETP.NE.U32.AND UP0, UPT, UR4, URZ, UPT ;  /* 0x000000ff0400128c */ /* 0x002fe8000bf05070 */
[----:B------:R-:W-:Y:S04]  /*5f70*/  @UP1 UISETP.NE.AND.EX UP0, UPT, UR5, URZ, UPT, UP0 ;  /* 0x000000ff0500128c */ /* 0x000fe8000bf05300 */
[----:B------:R-:W-:Y:S01]  /*5f80*/  @UP1 USEL UR4, URZ, 0xffffffff, UP0 ;  /* 0xffffffffff041887 */ /* 0x000fe20008000000 */
[----:B------:R-:W-:Y:S11]  /*5f90*/  @!P2 BRA `(.L_x_107) ;  /* 0x00000000002ca947 */ /* 0x000ff60003800000 */
[----:B------:R-:W-:Y:S01]  /*5fa0*/  ISETP.NE.U32.AND P3, PT, R56, RZ, PT ;  /* 0x000000ff3800720c */ /* 0x000fe20003f65070 */
[----:B------:R-:W-:Y:S03]  /*5fb0*/  IMAD.MOV.U32 R70, RZ, RZ, 0x1 ;  /* 0x00000001ff467424 */ /* 0x000fe600078e00ff */
[----:B------:R-:W-:Y:S11]  /*5fc0*/  ISETP.NE.AND.EX P3, PT, R57, RZ, PT, P3 ;  /* 0x000000ff3900720c */ /* 0x000ff60003f65330 */
[----:B------:R-:W-:Y:S02]  /*5fd0*/  @!UPT UIADD3 URZ, UPT, UPT, URZ, URZ, URZ ;  /* 0x000000fffffff290 */ /* 0x000fe4000fffe0ff */
[----:B------:R-:W1:Y:S01]  /*5fe0*/  @P3 LDC.64 R2, c[0x0][0x888] ;  /* 0x00022200ff023b82 */ /* 0x000e620000000a00 */
[----:B------:R-:W-:Y:S04]  /*5ff0*/  @P3 IMAD R0, R58, UR36, RZ ;  /* 0x000000243a003c24 */ /* 0x000fe8000f8e02ff */
[----:B-1----:R-:W-:Y:S04]  /*6000*/  @P3 IMAD.WIDE R2, R0, 0x4, R2 ;  /* 0x0000000400023825 */ /* 0x002fe800078e0202 */
[----:B------:R-:W-:Y:S01]  /*6010*/  HFMA2 R0, -RZ, RZ, 0, 5.9604644775390625e-08 ;  /* 0x00000001ff007431 */ /* 0x000fe200000001ff */
[----:B-----5:R1:W5:Y:S04]  /*6020*/  @P3 LDG.E R35, desc[UR40][R2.64] ;  /* 0x0000002802233981 */ /* 0x020368000c1e1900 */
[----:B------:R-:W-:Y:S01]  /*6030*/  @!P3 PRMT R70, R0, 0x7610, R70 ;  /* 0x000076100046b816 */ /* 0x000fe20000000046 */
[----:B-1----:R-:W2:Y:S06]  /*6040*/  @!P3 LDC R35, c[0x0][0x880] ;  /* 0x00022000ff23bb82 */ /* 0x002eac0000000800 */
.L_x_107:
[----:B------:R-:W-:Y:S05]  /*6050*/  @!P4 BRA `(.L_x_108) ;  /* 0x000000000020c947 */ /* 0x000fea0003800000 */
[----:B------:R-:W-:Y:S04]  /*6060*/  ISETP.NE.U32.AND P3, PT, R52, RZ, PT ;  /* 0x000000ff3400720c */ /* 0x000fe80003f65070 */
[----:B------:R-:W-:Y:S11]  /*6070*/  ISETP.NE.AND.EX P3, PT, R53, RZ, PT, P3 ;  /* 0x000000ff3500720c */ /* 0x000ff60003f65330 */
[----:B------:R-:W-:Y:S02]  /*6080*/  @!UPT UIADD3 URZ, UPT, UPT, URZ, URZ, URZ ;  /* 0x000000fffffff290 */ /* 0x000fe4000fffe0ff */
[----:B------:R-:W1:Y:S01]  /*6090*/  @P3 LDC.64 R2, c[0x0][0x8a8] ;  /* 0x00022a00ff023b82 */ /* 0x000e620000000a00 */
[----:B------:R-:W-:Y:S04]  /*60a0*/  @P3 IMAD R0, R54, UR36, RZ ;  /* 0x0000002436003c24 */ /* 0x000fe8000f8e02ff */
[----:B-1----:R-:W-:Y:S05]  /*60b0*/  @P3 IMAD.WIDE R2, R0, 0x4, R2 ;  /* 0x0000000400023825 */ /* 0x002fea00078e0202 */
[----:B-----5:R1:W5:Y:S02]  /*60c0*/  @P3 LDG.E R32, desc[UR40][R2.64] ;  /* 0x0000002802203981 */ /* 0x020364000c1e1900 */
[----:B-1----:R-:W3:Y:S02]  /*60d0*/  @!P3 LDC R32, c[0x0][0x8a0] ;  /* 0x00022800ff20bb82 */ /* 0x002ee40000000800 */
.L_x_108:
[----:B--2--5:R-:W-:Y:S01]  /*60e0*/  @P0 FSETP.NEU.AND P4, PT, R35, RZ, PT ;  /* 0x000000ff2300020b */ /* 0x024fe20003f8d000 */
[----:B------:R-:W-:Y:S01]  /*60f0*/  IMAD.U32 R0, RZ, RZ, UR4 ;  /* 0x00000004ff007e24 */ /* 0x000fe2000f8e00ff */
[----:B------:R-:W-:Y:S01]  /*6100*/  @P0 LOP3.LUT P3, RZ, R70, 0xff, RZ, 0xc0, !PT ;  /* 0x000000ff46ff0812 */ /* 0x000fe2000786c0ff */
[C---:B------:R-:W-:Y:S01]  /*6110*/  IMAD.SHL.U32 R91, R81.reuse, 0x1000, RZ ;  /* 0x00001000515b7824 */ /* 0x040fe200078e00ff */
[----:B------:R-:W-:Y:S01]  /*6120*/  @P0 SEL R7, RZ, 0xffffffff, P4 ;  /* 0xffffffffff070807 */ /* 0x000fe20002000000 */
[----:B------:R-:W-:Y:S01]  /*6130*/  BSSY B1, `(.L_x_109) ;  /* 0x000002d000017945 */ /* 0x000fe20003800000 */
[----:B------:R-:W-:Y:S01]  /*6140*/  LEA R3, R81, UR42, 0x3 ;  /* 0x0000002a51037c11 */ /* 0x000fe2000f8e18ff */
[----:B------:R-:W-:Y:S01]  /*6150*/  IMAD R16, R30, 0x10, R33 ;  /* 0x000000101e107824 */ /* 0x000fe200078e0221 */
[----:B------:R-:W-:Y:S02]  /*6160*/  @P1 SEL R7, R0, R7, !P3 ;  /* 0x0000000700071207 */ /* 0x000fe40005800000 */
[----:B------:R-:W-:Y:S02]  /*6170*/  CS2R R50, SRZ ;  /* 0x0000000000327805 */ /* 0x000fe4000001ff00 */
[----:B------:R-:W-:Y:S02]  /*6180*/  LOP3.LUT R0, R84, 0x1, RZ, 0x3c, !PT ;  /* 0x0000000154007812 */ /* 0x000fe400078e3cff */
[----:B------:R-:W-:Y:S02]  /*6190*/  CS2R R48, SRZ ;  /* 0x0000000000307805 */ /* 0x000fe4000001ff00 */
[----:B------:R-:W-:Y:S02]  /*61a0*/  @P0 LOP3.LUT R7, R7, 0x1, RZ, 0xc0, !PT ;  /* 0x0000000107070812 */ /* 0x000fe400078ec0ff */
[----:B------:R-:W-:Y:S02]  /*61b0*/  CS2R R42, SRZ ;  /* 0x00000000002a7805 */ /* 0x000fe4000001ff00 */
[----:B------:R-:W-:Y:S02]  /*61c0*/  LEA R76, R30, UR42, 0x3 ;  /* 0x0000002a1e4c7c11 */ /* 0x000fe4000f8e18ff */
[----:B------:R-:W-:Y:S02]  /*61d0*/  CS2R R40, SRZ ;  /* 0x0000000000287805 */ /* 0x000fe4000001ff00 */
[----:B------:R-:W-:Y:S02]  /*61e0*/  ISETP.NE.U32.OR P5, PT, R7, 0x1, !P0 ;  /* 0x000000010700780c */ /* 0x000fe400047a5470 */
[----:B------:R-:W-:Y:S02]  /*61f0*/  SHF.L.U32 R5, R83, 0x1f, RZ ;  /* 0x0000001f53057819 */ /* 0x000fe400000006ff */
[----:B------:R-:W-:Y:S02]  /*6200*/  IADD3 R90, PT, PT, R91, UR42, R86 ;  /* 0x0000002a5b5a7c10 */ /* 0x000fe4000fffe056 */
[----:B------:R-:W-:Y:S02]  /*6210*/  PLOP3.LUT P4, PT, PT, PT, PT, 0x8, 0x80 ;  /* 0x000000000080781c */ /* 0x000fe40003f8e170 */
[----:B------:R-:W-:Y:S01]  /*6220*/  P2R R93, PR, RZ, 0x20 ;  /* 0x00000020ff5d7803 */ /* 0x000fe20000000000 */
[----:B------:R-:W-:Y:S04]  /*6230*/  IMAD.IADD R89, R85, 0x1, R90 ;  /* 0x0000000155597824 */ /* 0x000fe800078e025a */
[----:B------:R-:W-:Y:S04]  /*6240*/  @P5 SHF.L.U32 R2, R0, 0x1f, RZ ;  /* 0x0000001f00025819 */ /* 0x000fe800000006ff */
[----:B------:R-:W1:Y:S01]  /*6250*/  @P5 SYNCS.PHASECHK.TRANS64.TRYWAIT P0, [R3+URZ+0xa0], R2 ;  /* 0x0000a002030055a7 */ /* 0x000e6200080011ff */
[----:B------:R2:W4:Y:S01]  /*6260*/  SYNCS.PHASECHK.TRANS64.TRYWAIT P3, [R76+URZ+0xf0], R5 ;  /* 0x0000f0054c0075a7 */ /* 0x00052200080611ff */
[----:B-1----:R-:W-:Y:S01]  /*6270*/  @P5 PLOP3.LUT P4, PT, P0, PT, PT, 0x8, 0x80 ;  /* 0x000000000080581c */ /* 0x002fe2000078e170 */
[----:B------:R-:W-:Y:S01]  /*6280*/  @!UPT UIADD3 URZ, UPT, UPT, URZ, URZ, URZ ;  /* 0x000000fffffff290 */ /* 0x000fe2000fffe0ff */
[----:B--2-4-:R-:W-:Y:S11]  /*6290*/  @!P5 BRA `(.L_x_110) ;  /* 0x000000000058d947 */ /* 0x014ff60003800000 */
[----:B------:R-:W-:Y:S01]  /*62a0*/  ISETP.NE.U32.AND P0, PT, RZ, UR38, PT ;  /* 0x00000026ff007c0c */ /* 0x000fe2000bf05070 */
[----:B------:R-:W-:Y:S01]  /*62b0*/  BSSY B0, `(.L_x_111) ;  /* 0x0000012000007945 */ /* 0x000fe20003800000 */
[----:B------:R-:W-:Y:S02]  /*62c0*/  FSETP.NEU.AND P1, PT, R35, RZ, PT ;  /* 0x000000ff2300720b */ /* 0x000fe40003f2d000 */
[----:B------:R-:W-:Y:S02]  /*62d0*/  CS2R R42, SRZ ;  /* 0x00000000002a7805 */ /* 0x000fe4000001ff00 */
[----:B------:R-:W-:Y:S02]  /*62e0*/  ISETP.NE.AND.EX P0, PT, RZ, UR39, PT, P0 ;  /* 0x00000027ff007c0c */ /* 0x000fe4000bf05300 */
[----:B------:R-:W-:Y:S02]  /*62f0*/  CS2R R40, SRZ ;  /* 0x0000000000287805 */ /* 0x000fe4000001ff00 */
[----:B------:R-:W-:Y:S01]  /*6300*/  SEL R2, RZ, 0xffffffff, P1 ;  /* 0xffffffffff027807 */ /* 0x000fe20000800000 */
[----:B------:R-:W-:Y:S01]  /*6310*/  IMAD.MOV.U32 R51, RZ, RZ, RZ ;  /* 0x000000ffff337224 */ /* 0x000fe200078e00ff */
[----:B------:R-:W-:Y:S02]  /*6320*/  LOP3.LUT P1, RZ, R70, 0xff, RZ, 0xc0, !PT ;  /* 0x000000ff46ff7812 */ /* 0x000fe4000782c0ff */
[----:B------:R-:W-:Y:S02]  /*6330*/  CS2R R48, SRZ ;  /* 0x0000000000307805 */ /* 0x000fe4000001ff00 */
[----:B------:R-:W-:Y:S04]  /*6340*/  SEL R7, RZ, 0xffffffff, P0 ;  /* 0xffffffffff077807 */ /* 0x000fe80000000000 */
[----:B------:R-:W-:Y:S04]  /*6350*/  @P2 SEL R2, R7, R2, !P1 ;  /* 0x0000000207022207 */ /* 0x000fe80004800000 */
[----:B------:R-:W-:Y:S04]  /*6360*/  LOP3.LUT R2, R2, 0x1, RZ, 0xc0, !PT ;  /* 0x0000000102027812 */ /* 0x000fe800078ec0ff */
[----:B------:R-:W-:Y:S01]  /*6370*/  ISETP.NE.U32.AND P0, PT, R2, 0x1, PT ;  /* 0x000000010200780c */ /* 0x000fe20003f05070 */
[----:B------:R-:W-:Y:S01]  /*6380*/  @!UPT UIADD3 URZ, UPT, UPT, URZ, URZ, URZ ;  /* 0x000000fffffff290 */ /* 0x000fe2000fffe0ff */
[----:B------:R-:W-:Y:S11]  /*6390*/  @!P4 BRA `(.L_x_112) ;  /* 0x00000000000cc947 */ /* 0x000ff60003800000 */
[----:B------:R-:W-:Y:S04]  /*63a0*/  SHF.L.U32 R0, R0, 0x1f, RZ ;  /* 0x0000001f00007819 */ /* 0x000fe800000006ff */
[----:B------:R-:W1:Y:S02]  /*63b0*/  SYNCS.PHASECHK.TRANS64.TRYWAIT P1, [R3+URZ+0xa0], R0 ;  /* 0x0000a000030075a7 */ /* 0x000e6400080211ff */
[----:B-1----:R-:W-:Y:S05]  /*63c0*/  @!P1 BRA `(.L_x_113) ;  /* 0x0000001400a09947 */ /* 0x002fea0003800000 */
.L_x_112:
[----:B------:R-:W-:Y:S05]  /*63d0*/  BSYNC B0 ;  /* 0x0000000000007941 */ /* 0x000fea0003800000 */
.L_x_111:
[----:B------:R2:W4:Y:S04]  /*63e0*/  @P0 LDS.128 R40, [R90+0x200] ;  /* 0x000200005a280984 */ /* 0x0005280000000c00 */
[----:B------:R2:W1:Y:S02]  /*63f0*/  @P0 LDS.128 R48, [R89+0x210] ;  /* 0x0002100059300984 */ /* 0x0004640000000c00 */
.L_x_110:
[----:B------:R-:W-:Y:S05]  /*6400*/  BSYNC B1 ;  /* 0x0000000000017941 */ /* 0x000fea0003800000 */
.L_x_109:
[----:B-1----:R-:W-:Y:S04]  /*6410*/  SHF.R.U32.HI R3, RZ, 0x15, R16 ;  /* 0x00000015ff037819 */ /* 0x002fe80000011610 */
[----:B------:R-:W-:Y:S01]  /*6420*/  LOP3.LUT P0, RZ, R3, 0x3, R74, 0x48, !PT ;  /* 0x0000000303ff7812 */ /* 0x000fe2000780484a */
[----:B------:R-:W-:Y:S01]  /*6430*/  @!UPT UIADD3 URZ, UPT, UPT, URZ, URZ, URZ ;  /* 0x000000fffffff290 */ /* 0x000fe2000fffe0ff */
[----:B------:R-:W-:Y:S11]  /*6440*/  @P3 BRA `(.L_x_114) ;  /* 0x0000000000083947 */ /* 0x000ff60003800000 */
[----:B------:R-:W1:Y:S02]  /*6450*/  SYNCS.PHASECHK.TRANS64.TRYWAIT P1, [R76+URZ+0xf0], R5 ;  /* 0x0000f0054c0075a7 */ /* 0x000e6400080211ff */
[----:B-1----:R-:W-:Y:S05]  /*6460*/  @!P1 BRA `(.L_x_115) ;  /* 0x00000014008c9947 */ /* 0x002fea0003800000 */
.L_x_114:
[----:B------:R-:W-:Y:S05]  /*6470*/  @!P0 BRA `(.L_x_116) ;  /* 0x0000000000408947 */ /* 0x000fea0003800000 */
[----:B------:R-:W1:Y:S01]  /*6480*/  LDCU.64 UR8, c[0x4][0x70] ;  /* 0x01000e00ff0877ac */ /* 0x000e620008000a00 */
[----:B------:R-:W-:Y:S01]  /*6490*/  MOV R3, 0x0 ;  /* 0x0000000000037802 */ /* 0x000fe20000000f00 */
[----:B------:R-:W-:Y:S02]  /*64a0*/  HFMA2 R12, -RZ, RZ, 0, 5.9604644775390625e-08 ;  /* 0x00000001ff0c7431 */ /* 0x000fe400000001ff */
[----:B------:R-:W-:Y:S02]  /*64b0*/  IMAD.MOV.U32 R8, RZ, RZ, 0x192 ;  /* 0x00000192ff087424 */ /* 0x000fe400078e00ff */
[----:B------:R-:W-:Y:S01]  /*64c0*/  IMAD.MOV.U32 R13, RZ, RZ, RZ ;  /* 0x000000ffff0d7224 */ /* 0x000fe200078e00ff */
[----:B------:R-:W5:Y:S01]  /*64d0*/  LDCU.64 UR6, c[0x4][0x78] ;  /* 0x01000f00ff0677ac */ /* 0x000f620008000a00 */
[----:B------:R-:W2:Y:S01]  /*64e0*/  LDC.64 R2, c[0x4][R3] ;  /* 0x0100000003027b82 */ /* 0x000ea20000000a00 */
[----:B------:R-:W3:Y:S01]  /*64f0*/  LDCU.64 UR4, c[0x4][0x10] ;  /* 0x01000200ff0477ac */ /* 0x000ee20008000a00 */
[----:B-1----:R-:W-:Y:S01]  /*6500*/  MOV R5, UR9 ;  /* 0x0000000900057c02 */ /* 0x002fe20008000f00 */
[----:B------:R-:W-:Y:S01]  /*6510*/  IMAD.U32 R4, RZ, RZ, UR8 ;  /* 0x00000008ff047e24 */ /* 0x000fe2000f8e00ff */
[----:B-----5:R-:W-:Y:S01]  /*6520*/  MOV R7, UR7 ;  /* 0x0000000700077c02 */ /* 0x020fe20008000f00 */
[----:B------:R-:W-:Y:S01]  /*6530*/  IMAD.U32 R6, RZ, RZ, UR6 ;  /* 0x00000006ff067e24 */ /* 0x000fe2000f8e00ff */
[----:B---3--:R-:W-:Y:S01]  /*6540*/  MOV R11, UR5 ;  /* 0x00000005000b7c02 */ /* 0x008fe20008000f00 */
[----:B------:R-:W-:Y:S02]  /*6550*/  IMAD.U32 R10, RZ, RZ, UR4 ;  /* 0x00000004ff0a7e24 */ /* 0x000fe4000f8e00ff */
[----:B------:R-:W-:Y:S07]  /*6560*/  LEPC R20, `(.L_x_116) ;  /* 0x000000001014794e */ /* 0x000fee0000000000 */
[----:B--2-4-:R-:W-:Y:S05]  /*6570*/  CALL.ABS.NOINC R2 ;  /* 0x0000000002007343 */ /* 0x014fea0003c00000 */
.L_x_116:
[----:B------:R-:W-:Y:S01]  /*6580*/  ISETP.NE.AND P0, PT, R87, RZ, PT ;  /* 0x000000ff5700720c */ /* 0x000fe20003f05270 */
[----:B------:R-:W-:Y:S05]  /*6590*/  WARPSYNC.ALL ;  /* 0x0000000000007948 */ /* 0x000fea0003800000 */
[----:B------:R-:W-:Y:S01]  /*65a0*/  R2UR UR4, R16 ;  /* 0x00000000100472ca */ /* 0x000fe200000e0000 */
[----:B------:R-:W-:Y:S01]  /*65b0*/  BSSY.RECONVERGENT B0, `(.L_x_117) ;  /* 0x0000053000007945 */ /* 0x000fe20003800200 */
[C---:B----4-:R-:W-:Y:S02]  /*65c0*/  SHF.L.U32 R20, R40.reuse, 0x10, RZ ;  /* 0x0000001028147819 */ /* 0x050fe400000006ff */
[----:B------:R-:W-:Y:S02]  /*65d0*/  LOP3.LUT R34, R40, 0xffff0000, RZ, 0xc0, !PT ;  /* 0xffff000028227812 */ /* 0x000fe400078ec0ff */
[C---:B------:R-:W-:Y:S02]  /*65e0*/  SHF.L.U32 R21, R41.reuse, 0x10, RZ ;  /* 0x0000001029157819 */ /* 0x040fe400000006ff */
[----:B------:R-:W-:Y:S02]  /*65f0*/  LOP3.LUT R36, R41, 0xffff0000, RZ, 0xc0, !PT ;  /* 0xffff000029247812 */ /* 0x000fe400078ec0ff */
[C---:B------:R-:W-:Y:S02]  /*6600*/  SHF.L.U32 R37, R42.reuse, 0x10, RZ ;  /* 0x000000102a257819 */ /* 0x040fe400000006ff */
[----:B------:R-:W-:Y:S01]  /*6610*/  LOP3.LUT R38, R42, 0xffff0000, RZ, 0xc0, !PT ;  /* 0xffff00002a267812 */ /* 0x000fe200078ec0ff */
[----:B------:R-:W3:Y:S01]  /*6620*/  LDTM.x16 R4, tmem[UR4] ;  /* 0x00000004000479ee */ /* 0x000ee20008240000 */
[C---:B------:R-:W-:Y:S01]  /*6630*/  SHF.L.U32 R39, R43.reuse, 0x10, RZ ;  /* 0x000000102b277819 */ /* 0x040fe200000006ff */
[----:B------:R-:W-:Y:S01]  /*6640*/  NOP ;  /* 0x0000000000007918 */ /* 0x000fe20000000000 */
[----:B------:R-:W-:Y:S02]  /*6650*/  LOP3.LUT R40, R43, 0xffff0000, RZ, 0xc0, !PT ;  /* 0xffff00002b287812 */ /* 0x000fe400078ec0ff */
[C---:B------:R-:W-:Y:S02]  /*6660*/  SHF.L.U32 R41, R48.reuse, 0x10, RZ ;  /* 0x0000001030297819 */ /* 0x040fe400000006ff */
[----:B------:R-:W-:Y:S02]  /*6670*/  LOP3.LUT R43, R48, 0xffff0000, RZ, 0xc0, !PT ;  /* 0xffff0000302b7812 */ /* 0x000fe400078ec0ff */
[----:B------:R-:W-:Y:S02]  /*6680*/  IADD3 R79, PT, PT, R76, 0x110, RZ ;  /* 0x000001104c4f7810 */ /* 0x000fe40007ffe0ff */
[C---:B------:R-:W-:Y:S02]  /*6690*/  SHF.L.U32 R42, R49.reuse, 0x10, RZ ;  /* 0x00000010312a7819 */ /* 0x040fe400000006ff */
[----:B------:R-:W-:Y:S02]  /*66a0*/  LOP3.LUT R44, R49, 0xffff0000, RZ, 0xc0, !PT ;  /* 0xffff0000312c7812 */ /* 0x000fe400078ec0ff */
[C---:B------:R-:W-:Y:S02]  /*66b0*/  SHF.L.U32 R45, R50.reuse, 0x10, RZ ;  /* 0x00000010322d7819 */ /* 0x040fe400000006ff */
[----:B------:R-:W-:Y:S02]  /*66c0*/  LOP3.LUT R46, R50, 0xffff0000, RZ, 0xc0, !PT ;  /* 0xffff0000322e7812 */ /* 0x000fe400078ec0ff */
[C---:B------:R-:W-:Y:S02]  /*66d0*/  SHF.L.U32 R47, R51.reuse, 0x10, RZ ;  /* 0x00000010332f7819 */ /* 0x040fe400000006ff */
[----:B------:R-:W-:Y:S01]  /*66e0*/  LOP3.LUT R48, R51, 0xffff0000, RZ, 0xc0, !PT ;  /* 0xffff000033307812 */ /* 0x000fe200078ec0ff */
[C---:B---3--:R-:W-:Y:S01]  /*66f0*/  FMUL R4, R32.reuse, R4 ;  /* 0x0000000420047220 */ /* 0x048fe20000400000 */
[C---:B------:R-:W-:Y:S01]  /*6700*/  FMUL R5, R32.reuse, R5 ;  /* 0x0000000520057220 */ /* 0x040fe20000400000 */
[C---:B------:R-:W-:Y:S01]  /*6710*/  FMUL R6, R32.reuse, R6 ;  /* 0x0000000620067220 */ /* 0x040fe20000400000 */
[C---:B------:R-:W-:Y:S01]  /*6720*/  FMUL R7, R32.reuse, R7 ;  /* 0x0000000720077220 */ /* 0x040fe20000400000 */
[C---:B------:R-:W-:Y:S01]  /*6730*/  FFMA R4, R35.reuse, R20, R4 ;  /* 0x0000001423047223 */ /* 0x040fe20000000004 */
        /* <DEDUP_REMOVED lines=17> */
[C---:B------:R-:W-:Y:S01]  /*6850*/  FMUL R13, R32.reuse, R17 ;  /* 0x00000011200d7220 */ /* 0x040fe20000400000 */
[C---:B------:R-:W-:Y:S01]  /*6860*/  FFMA R2, R35.reuse, R43, R2 ;  /* 0x0000002b23027223 */ /* 0x040fe20000000002 */
[C---:B------:R-:W-:Y:S01]  /*6870*/  FFMA R3, R35.reuse, R42, R3 ;  /* 0x0000002a23037223 */ /* 0x040fe20000000003 */
[C---:B------:R-:W-:Y:S01]  /*6880*/  FMUL R14, R32.reuse, R18 ;  /* 0x00000012200e7220 */ /* 0x040fe20000400000 */
[----:B------:R-:W-:Y:S01]  /*6890*/  FFMA R15, R35, R44, R15 ;  /* 0x0000002c230f7223 */ /* 0x000fe2000000000f */
[----:B------:R-:W-:Y:S01]  /*68a0*/  FMUL R19, R32, R19 ;  /* 0x0000001320137220 */ /* 0x000fe20000400000 */
[----:B------:R-:W-:Y:S01]  /*68b0*/  F2FP.BF16.F32.PACK_AB R64, R5, R4 ;  /* 0x000000040540723e */ /* 0x000fe200000010ff */
[----:B------:R-:W-:Y:S01]  /*68c0*/  FFMA R12, R35, R45, R12 ;  /* 0x0000002d230c7223 */ /* 0x000fe2000000000c */
[----:B------:R-:W-:Y:S01]  /*68d0*/  F2FP.BF16.F32.PACK_AB R65, R7, R6 ;  /* 0x000000060741723e */ /* 0x000fe200000010ff */
[----:B------:R-:W-:Y:S01]  /*68e0*/  FFMA R13, R35, R46, R13 ;  /* 0x0000002e230d7223 */ /* 0x000fe2000000000d */
[----:B------:R-:W-:Y:S01]  /*68f0*/  F2FP.BF16.F32.PACK_AB R66, R9, R8 ;  /* 0x000000080942723e */ /* 0x000fe200000010ff */
[----:B------:R-:W-:Y:S01]  /*6900*/  FFMA R14, R35, R47, R14 ;  /* 0x0000002f230e7223 */ /* 0x000fe2000000000e */
[----:B------:R-:W-:Y:S01]  /*6910*/  F2FP.BF16.F32.PACK_AB R67, R11, R10 ;  /* 0x0000000a0b43723e */ /* 0x000fe200000010ff */
[----:B------:R-:W-:Y:S01]  /*6920*/  FFMA R19, R35, R48, R19 ;  /* 0x0000003023137223 */ /* 0x000fe20000000013 */
[----:B------:R-:W-:Y:S02]  /*6930*/  LOP3.LUT R17, R79, 0xfefffff8, RZ, 0xc0, !PT ;  /* 0xfefffff84f117812 */ /* 0x000fe400078ec0ff */
[----:B------:R-:W-:Y:S02]  /*6940*/  F2FP.BF16.F32.PACK_AB R76, R2, R0 ;  /* 0x00000000024c723e */ /* 0x000fe400000010ff */
[----:B------:R1:W-:Y:S01]  /*6950*/  SYNCS.ARRIVE.TRANS64.RED.A1T0 RZ, [R17+URZ], RZ ;  /* 0x000000ff11ff79a7 */ /* 0x0003e200081004ff */
[----:B------:R1:W-:Y:S01]  /*6960*/  STS.128 [R90+0x200], R64 ;  /* 0x000200405a007388 */ /* 0x0003e20000000c00 */
[----:B------:R-:W-:Y:S02]  /*6970*/  F2FP.BF16.F32.PACK_AB R77, R15, R3 ;  /* 0x000000030f4d723e */ /* 0x000fe400000010ff */
[----:B------:R-:W-:Y:S02]  /*6980*/  F2FP.BF16.F32.PACK_AB R78, R13, R12 ;  /* 0x0000000c0d4e723e */ /* 0x000fe400000010ff */
[----:B------:R-:W-:Y:S05]  /*6990*/  F2FP.BF16.F32.PACK_AB R79, R19, R14 ;  /* 0x0000000e134f723e */ /* 0x000fea00000010ff */
[----:B------:R1:W-:Y:S01]  /*69a0*/  STS.128 [R89+0x210], R76 ;  /* 0x0002104c59007388 */ /* 0x0003e20000000c00 */
[----:B------:R-:W-:Y:S01]  /*69b0*/  @!PT LDS RZ, [RZ] ;  /* 0x00000000fffff984 */ /* 0x000fe20000000800 */
[----:B------:R-:W-:Y:S01]  /*69c0*/  @!PT LDS RZ, [RZ] ;  /* 0x00000000fffff984 */ /* 0x000fe20000000800 */
[----:B------:R-:W-:Y:S01]  /*69d0*/  @!PT LDS RZ, [RZ] ;  /* 0x00000000fffff984 */ /* 0x000fe20000000800 */
[----:B------:R-:W-:Y:S01]  /*69e0*/  @!PT LDS RZ, [RZ] ;  /* 0x00000000fffff984 */ /* 0x000fe20000000800 */
[----:B------:R3:W-:Y:S07]  /*69f0*/  MEMBAR.ALL.CTA ;  /* 0x0000000000007992 */ /* 0x0007ee0000008000 */
[----:B---3--:R-:W3:Y:S02]  /*6a00*/  FENCE.VIEW.ASYNC.S ;  /* 0x00000000000073c6 */ /* 0x008ee40000000000 */
[----:B---3--:R-:W-:Y:S06]  /*6a10*/  BAR.SYNC.DEFER_BLOCKING 0x1, 0x80 ;  /* 0x0042000000007b1d */ /* 0x008fec0000010000 */
[----:B------:R-:W-:Y:S05]  /*6a20*/  @P0 BRA `(.L_x_118) ;  /* 0x00000000002c0947 */ /* 0x000fea0003800000 */
[----:B------:R-:W-:Y:S01]  /*6a30*/  R2UR UR12, R69 ;  /* 0x00000000450c72ca */ /* 0x000fe200000e0000 */
[----:B------:R-:W-:Y:S01]  /*6a40*/  UIADD3 UR10, UP0, UPT, UR46, 0x680, URZ ;  /* 0x000006802e0a7890 */ /* 0x000fe2000ff1e0ff */
[----:B------:R-:W-:Y:S01]  /*6a50*/  R2UR UR9, R63 ;  /* 0x000000003f0972ca */ /* 0x000fe200000e0000 */
[----:B------:R-:W-:Y:S01]  /*6a60*/  UMOV UR7, UR36 ;  /* 0x0000002400077c82 */ /* 0x000fe20008000000 */
[----:B------:R-:W-:Y:S01]  /*6a70*/  R2UR UR8, R91 ;  /* 0x000000005b0872ca */ /* 0x000fe200000e0000 */
[----:B------:R-:W-:Y:S08]  /*6a80*/  UIADD3.X UR11, UPT, UPT, URZ, UR47, URZ, UP0, !UPT ;  /* 0x0000002fff0b7290 */ /* 0x000ff000087fe4ff */
[----:B------:R-:W-:Y:S02]  /*6a90*/  USHF.L.U32 UR5, UR12, 0x5, URZ ;  /* 0x000000050c057899 */ /* 0x000fe400080006ff */
[----:B------:R-:W-:Y:S02]  /*6aa0*/  USHF.L.U32 UR6, UR9, 0x6, URZ ;  /* 0x0000000609067899 */ /* 0x000fe400080006ff */
[----:B------:R-:W-:Y:S09]  /*6ab0*/  UIADD3 UR4, UPT, UPT, UR42, 0x200, UR8 ;  /* 0x000002002a047890 */ /* 0x000ff2000fffe008 */
[----:B------:R3:W-:Y:S02]  /*6ac0*/  UTMASTG.3D [UR4], [UR10] ;  /* 0x000000040a0073b5 */ /* 0x0007e40008010000 */
[----:B---3--:R0:W-:Y:S02]  /*6ad0*/  UTMACMDFLUSH ;  /* 0x00000000000079b7 */ /* 0x0081e40000000000 */
.L_x_118:
[----:B------:R-:W-:Y:S05]  /*6ae0*/  BSYNC.RECONVERGENT B0 ;  /* 0x0000000000007941 */ /* 0x000fea0003800200 */
.L_x_117:
[----:B------:R-:W-:Y:S04]  /*6af0*/  BSSY.RECONVERGENT B0, `(.L_x_119) ;  /* 0x0000003000007945 */ /* 0x000fe80003800200 */
[----:B------:R-:W-:Y:S05]  /*6b00*/  @P0 BRA `(.L_x_120) ;  /* 0x0000000000040947 */ /* 0x000fea0003800000 */
[----:B------:R-:W-:Y:S04]  /*6b10*/  DEPBAR.LE SB0, 0x0 ;  /* 0x000080000000791a */ /* 0x000fe80000000000 */
.L_x_120:
[----:B------:R-:W-:Y:S05]  /*6b20*/  BSYNC.RECONVERGENT B0 ;  /* 0x0000000000007941 */ /* 0x000fea0003800200 */
.L_x_119:
[----:B------:R-:W-:Y:S01]  /*6b30*/  BAR.SYNC.DEFER_BLOCKING 0x1, 0x80 ;  /* 0x0042000000007b1d */ /* 0x000fe20000010000 */
[----:B------:R-:W-:Y:S01]  /*6b40*/  UIADD3 UR43, UPT, UPT, UR43, 0x1, URZ ;  /* 0x000000012b2b7890 */ /* 0x000fe2000fffe0ff */
[----:B------:R-:W-:Y:S02]  /*6b50*/  IADD3 R0, PT, PT, R30, 0x1, RZ ;  /* 0x000000011e007810 */ /* 0x000fe40007ffe0ff */
[----:B------:R-:W-:Y:S01]  /*6b60*/  IADD3 R81, PT, PT, R81, 0x1, RZ ;  /* 0x0000000151517810 */ /* 0x000fe20007ffe0ff */
[----:B------:R-:W-:Y:S09]  /*6b70*/  UISETP.NE.AND UP0, UPT, UR43, URZ, UPT ;  /* 0x000000ff2b00728c */ /* 0x000ff2000bf05270 */
[----:B------:R-:W-:Y:S05]  /*6b80*/  BRA.U !UP0, `(.L_x_121) ;  /* 0x0000000108287547 */ /* 0x000fea000b800000 */
[----:B------:R-:W-:Y:S01]  /*6b90*/  ISETP.NE.AND P0, PT, R93, RZ, PT ;  /* 0x000000ff5d00720c */ /* 0x000fe20003f05270 */
[----:B------:R-:W-:Y:S11]  /*6ba0*/  IMAD.U32 R2, RZ, RZ, UR37 ;  /* 0x00000025ff027e24 */ /* 0x000ff6000f8e00ff */
[----:B------:R-:W-:Y:S01]  /*6bb0*/  @!UPT UIADD3 URZ, UPT, UPT, URZ, URZ, URZ ;  /* 0x000000fffffff290 */ /* 0x000fe2000fffe0ff */
[C---:B------:R-:W-:Y:S01]  /*6bc0*/  @P0 LEA R3, R80.reuse, UR42, 0x3 ;  /* 0x0000002a50030c11 */ /* 0x040fe2000f8e18ff */
[----:B------:R-:W-:Y:S04]  /*6bd0*/  VIADD R80, R80, 0x1 ;  /* 0x0000000150507836 */ /* 0x000fe80000000000 */
[----:B------:R-:W-:Y:S05]  /*6be0*/  @P0 VIADD R3, R3, 0xb0 ;  /* 0x000000b003030836 */ /* 0x000fea0000000000 */
[----:B------:R-:W-:Y:S04]  /*6bf0*/  @P0 PRMT R2, R2, 0x654, R3 ;  /* 0x0000065402020816 */ /* 0x000fe80000000003 */
[----:B------:R3:W-:Y:S01]  /*6c00*/  @P0 SYNCS.ARRIVE.TRANS64.RED.A1T0 RZ, [R2+URZ], RZ ;  /* 0x000000ff02ff09a7 */ /* 0x0007e200081004ff */
[C---:B------:R-:W-:Y:S04]  /*6c10*/  ISETP.NE.AND P0, PT, R80.reuse, 0x2, PT ;  /* 0x000000025000780c */ /* 0x040fe80003f05270 */
[----:B------:R-:W-:Y:S09]  /*6c20*/  SEL R80, R80, RZ, P0 ;  /* 0x000000ff50507207 */ /* 0x000ff20000000000 */
.L_x_121:
[----:B------:R-:W-:Y:S01]  /*6c30*/  ISETP.NE.AND P3, PT, R88, RZ, PT ;  /* 0x000000ff5800720c */ /* 0x000fe20003f65270 */
[----:B------:R-:W-:Y:S01]  /*6c40*/  IMAD.IADD R69, R29, 0x1, R62 ;  /* 0x000000011d457824 */ /* 0x000fe200078e023e */
[----:B------:R-:W-:Y:S01]  /*6c50*/  ISETP.NE.AND P0, PT, R92, 0x2, PT ;  /* 0x000000025c00780c */ /* 0x000fe20003f05270 */
[----:B------:R-:W-:Y:S01]  /*6c60*/  IMAD.IADD R63, R31, 0x1, R68 ;  /* 0x000000011f3f7824 */ /* 0x000fe200078e0244 */
[----:B------:R-:W-:Y:S02]  /*6c70*/  ISETP.NE.AND P1, PT, R0, 0x4, PT ;  /* 0x000000040000780c */ /* 0x000fe40003f25270 */
[----:B------:R-:W-:Y:S02]  /*6c80*/  ISETP.NE.AND P2, PT, R81, 0x2, PT ;  /* 0x000000025100780c */ /* 0x000fe40003f45270 */
[----:B------:R-:W-:Y:S02]  /*6c90*/  SEL R5, RZ, 0x1, P0 ;  /* 0x00000001ff057807 */ /* 0x000fe40000000000 */
[----:B---3--:R-:W-:Y:S02]  /*6ca0*/  SEL R2, RZ, 0x1, P1 ;  /* 0x00000001ff027807 */ /* 0x008fe40000800000 */
[----:B------:R-:W-:Y:S02]  /*6cb0*/  SEL R3, RZ, 0x1, P2 ;  /* 0x00000001ff037807 */ /* 0x000fe40001000000 */
[----:B------:R-:W-:Y:S02]  /*6cc0*/  @P3 R2UR UR36, R75 ;  /* 0x000000004b2432ca */ /* 0x000fe400000e0000 */
[----:B------:R-:W-:Y:S02]  /*6cd0*/  LOP3.LUT R82, R82, R5, RZ, 0x3c, !PT ;  /* 0x0000000552527212 */ /* 0x000fe400078e3cff */
[----:B------:R-:W-:Y:S02]  /*6ce0*/  LOP3.LUT R83, R83, R2, RZ, 0x3c, !PT ;  /* 0x0000000253537212 */ /* 0x000fe400078e3cff */
[----:B------:R-:W-:Y:S02]  /*6cf0*/  LOP3.LUT R84, R84, R3, RZ, 0x3c, !PT ;  /* 0x0000000354547212 */ /* 0x000fe400078e3cff */
[----:B------:R-:W-:Y:S02]  /*6d00*/  SEL R92, R92, RZ, P0 ;  /* 0x000000ff5c5c7207 */ /* 0x000fe40000000000 */
[----:B------:R-:W-:Y:S02]  /*6d10*/  SEL R30, R0, RZ, P1 ;  /* 0x000000ff001e7207 */ /* 0x000fe40000800000 */
[----:B------:R-:W-:Y:S01]  /*6d20*/  SEL R81, R81, RZ, P2 ;  /* 0x000000ff51517207 */ /* 0x000fe20001000000 */
[----:B------:R-:W-:Y:S06]  /*6d30*/  @P3 BRA `(.L_x_122) ;  /* 0xffffffe8009c3947 */ /* 0x000fec000383ffff */
[----:B------:R-:W-:-:S09]  /*6d40*/  UISETP.NE.AND UP0, UPT, UR45, URZ, UPT ;  /* 0x000000ff2d00728c */ /* 0x000fd2000bf05270 */
[----:B------:R-:W-:Y:S05]  /*6d50*/  BRA.U !UP0, `(.L_x_123) ;  /* 0x0000000108487547 */ /* 0x000fea000b800000 */
[----:B------:R-:W3:Y:S02]  /*6d60*/  LDCU.64 UR4, c[0x0][0x890] ;  /* 0x00011200ff0477ac */ /* 0x000ee40008000a00 */
[----:B---3--:R-:W-:-:S04]  /*6d70*/  UISETP.NE.U32.AND UP0, UPT, UR4, URZ, UPT ;  /* 0x000000ff0400728c */ /* 0x008fc8000bf05070 */
[----:B------:R-:W-:-:S09]  /*6d80*/  UISETP.NE.AND.EX UP0, UPT, UR5, URZ, UPT, UP0 ;  /* 0x000000ff0500728c */ /* 0x000fd2000bf05300 */
[----:B------:R-:W-:Y:S05]  /*6d90*/  BRA.U UP0, `(.L_x_124) ;  /* 0x00000001000c7547 */ /* 0x000fea000b800000 */
[----:B------:R-:W-:-:S13]  /*6da0*/  FSETP.NEU.AND P0, PT, R35, RZ, PT ;  /* 0x000000ff2300720b */ /* 0x000fda0003f0d000 */
[----:B------:R-:W-:Y:S05]  /*6db0*/  @!P0 EXIT ;  /* 0x000000000000894d */ /* 0x000fea0003800000 */
[----:B------:R-:W-:Y:S05]  /*6dc0*/  BRA `(.L_x_123) ;  /* 0x00000000002c7947 */ /* 0x000fea0003800000 */
.L_x_124:
[----:B------:R-:W-:Y:S01]  /*6dd0*/  LOP3.LUT P0, RZ, R70, 0xff, RZ, 0xc0, !PT ;  /* 0x000000ff46ff7812 */ /* 0x000fe2000780c0ff */
[----:B------:R-:W-:-:S12]  /*6de0*/  BSSY.RECONVERGENT B0, `(.L_x_123) ;  /* 0x0000009000007945 */ /* 0x000fd80003800200 */
[----:B------:R-:W-:Y:S05]  /*6df0*/  @P0 BRA `(.L_x_125) ;  /* 0x0000000000140947 */ /* 0x000fea0003800000 */
[----:B------:R-:W3:Y:S02]  /*6e00*/  LDCU.64 UR4, c[0x0][0x888] ;  /* 0x00011100ff0477ac */ /* 0x000ee40008000a00 */
[----:B---3--:R-:W-:-:S04]  /*6e10*/  ISETP.NE.U32.AND P0, PT, RZ, UR4, PT ;  /* 0x00000004ff007c0c */ /* 0x008fc8000bf05070 */
[----:B------:R-:W-:-:S13]  /*6e20*/  ISETP.NE.AND.EX P0, PT, RZ, UR5, PT, P0 ;  /* 0x00000005ff007c0c */ /* 0x000fda000bf05300 */
[----:B------:R-:W-:Y:S05]  /*6e30*/  @!P0 EXIT ;  /* 0x000000000000894d */ /* 0x000fea0003800000 */
[----:B------:R-:W-:Y:S05]  /*6e40*/  BRA `(.L_x_126) ;  /* 0x0000000000087947 */ /* 0x000fea0003800000 */
.L_x_125:
[----:B------:R-:W-:-:S13]  /*6e50*/  FSETP.NEU.AND P0, PT, R35, RZ, PT ;  /* 0x000000ff2300720b */ /* 0x000fda0003f0d000 */
[----:B------:R-:W-:Y:S05]  /*6e60*/  @!P0 EXIT ;  /* 0x000000000000894d */ /* 0x000fea0003800000 */
.L_x_126:
[----:B------:R-:W-:Y:S05]  /*6e70*/  BSYNC.RECONVERGENT B0 ;  /* 0x0000000000007941 */ /* 0x000fea0003800200 */
.L_x_123:
[----:B------:R-:W-:-:S04]  /*6e80*/  DEPBAR.LE SB0, 0x0 ;  /* 0x000080000000791a */ /* 0x000fc80000000000 */
[----:B------:R-:W-:Y:S05]  /*6e90*/  EXIT ;  /* 0x000000000000794d */ /* 0x000fea0003800000 */
.L_x_25:
[----:B--2---:R2:W4:Y:S02]  /*6ea0*/  SYNCS.PHASECHK.TRANS64.TRYWAIT P0, [R3+URZ+0x140], R2 ;  /* 0x00014002030075a7 */ /* 0x00452400080011ff */
[----:B----4-:R-:W-:Y:S05]  /*6eb0*/  @!P0 NANOSLEEP.SYNCS 0x989680 ;  /* 0x009896800000895d */ /* 0x010fea0003900000 */
[----:B------:R-:W4:Y:S02]  /*6ec0*/  @!P0 SYNCS.PHASECHK.TRANS64 P0, [R3+URZ+0x140], R2 ;  /* 0x00014002030085a7 */ /* 0x000f2400080010ff */
[----:B----4-:R-:W-:Y:S05]  /*6ed0*/  @!P0 BRA `(.L_x_25) ;  /* 0xfffffffc00f08947 */ /* 0x010fea000383ffff */
[----:B------:R-:W-:Y:S05]  /*6ee0*/  BRA `(.L_x_127) ;  /* 0xffffffa800787947 */ /* 0x000fea000383ffff */
.L_x_28:
[----:B-1----:R-:W-:-:S07]  /*6ef0*/  MOV R2, UR33 ;  /* 0x0000002100027c02 */ /* 0x002fce0008000f00 */
.L_x_128:
[----:B-1----:R1:W2:Y:S02]  /*6f00*/  SYNCS.PHASECHK.TRANS64.TRYWAIT P0, [R2+URZ+0x50], R5 ;  /* 0x00005005020075a7 */ /* 0x0022a400080011ff */
[----:B--2---:R-:W-:Y:S05]  /*6f10*/  @!P0 NANOSLEEP.SYNCS 0x989680 ;  /* 0x009896800000895d */ /* 0x004fea0003900000 */
[----:B------:R-:W2:Y:S02]  /*6f20*/  @!P0 SYNCS.PHASECHK.TRANS64 P0, [R2+URZ+0x50], R5 ;  /* 0x00005005020085a7 */ /* 0x000ea400080010ff */
[----:B--2---:R-:W-:Y:S05]  /*6f30*/  @!P0 BRA `(.L_x_128) ;  /* 0xfffffffc00f08947 */ /* 0x004fea000383ffff */
[----:B------:R-:W-:Y:S05]  /*6f40*/  BRA `(.L_x_27) ;  /* 0xffffffa800e07947 */ /* 0x000fea000383ffff */
.L_x_35:
[----:B-1----:R-:W-:-:S07]  /*6f50*/  MOV R2, UR33 ;  /* 0x0000002100027c02 */ /* 0x002fce0008000f00 */
.L_x_129:
[----:B-1----:R1:W2:Y:S02]  /*6f60*/  SYNCS.PHASECHK.TRANS64.TRYWAIT P0, [R2+URZ+0x50], R5 ;  /* 0x00005005020075a7 */ /* 0x0022a400080011ff */
[----:B--2---:R-:W-:Y:S05]  /*6f70*/  @!P0 NANOSLEEP.SYNCS 0x989680 ;  /* 0x009896800000895d */ /* 0x004fea0003900000 */
[----:B------:R-:W2:Y:S02]  /*6f80*/  @!P0 SYNCS.PHASECHK.TRANS64 P0, [R2+URZ+0x50], R5 ;  /* 0x00005005020085a7 */ /* 0x000ea400080010ff */
[----:B--2---:R-:W-:Y:S05]  /*6f90*/  @!P0 BRA `(.L_x_129) ;  /* 0xfffffffc00f08947 */ /* 0x004fea000383ffff */
[----:B------:R-:W-:Y:S05]  /*6fa0*/  BRA `(.L_x_34) ;  /* 0xffffffac00cc7947 */ /* 0x000fea000383ffff */
.L_x_40:
[----:B-1----:R1:W2:Y:S02]  /*6fb0*/  SYNCS.PHASECHK.TRANS64.TRYWAIT P0, [R2+URZ+0xd0], R3 ;  /* 0x0000d003020075a7 */ /* 0x0022a400080011ff */
[----:B--2---:R-:W-:Y:S05]  /*6fc0*/  @!P0 NANOSLEEP.SYNCS 0x989680 ;  /* 0x009896800000895d */ /* 0x004fea0003900000 */
[----:B------:R-:W2:Y:S02]  /*6fd0*/  @!P0 SYNCS.PHASECHK.TRANS64 P0, [R2+URZ+0xd0], R3 ;  /* 0x0000d003020085a7 */ /* 0x000ea400080010ff */
[----:B--2---:R-:W-:Y:S05]  /*6fe0*/  @!P0 BRA `(.L_x_40) ;  /* 0xfffffffc00f08947 */ /* 0x004fea000383ffff */
[----:B------:R-:W-:Y:S05]  /*6ff0*/  BRA `(.L_x_130) ;  /* 0xffffffb000987947 */ /* 0x000fea000383ffff */
.L_x_44:
[----:B---3--:R-:W-:-:S07]  /*7000*/  MOV R0, UR5 ;  /* 0x0000000500007c02 */ /* 0x008fce0008000f00 */
.L_x_131:
[----:B-1----:R1:W2:Y:S02]  /*7010*/  SYNCS.PHASECHK.TRANS64.TRYWAIT P0, [R0+URZ], R3 ;  /* 0x00000003000075a7 */ /* 0x0022a400080011ff */
[----:B--2---:R-:W-:Y:S05]  /*7020*/  @!P0 NANOSLEEP.SYNCS 0x989680 ;  /* 0x009896800000895d */ /* 0x004fea0003900000 */
[----:B------:R-:W2:Y:S02]  /*7030*/  @!P0 SYNCS.PHASECHK.TRANS64 P0, [R0+URZ], R3 ;  /* 0x00000003000085a7 */ /* 0x000ea400080010ff */
[----:B--2---:R-:W-:Y:S05]  /*7040*/  @!P0 BRA `(.L_x_131) ;  /* 0xfffffffc00f08947 */ /* 0x004fea000383ffff */
[----:B------:R-:W-:Y:S05]  /*7050*/  BRA `(.L_x_132) ;  /* 0xffffffb800087947 */ /* 0x000fea000383ffff */
.L_x_45:
[----:B---3--:R-:W-:-:S07]  /*7060*/  MOV R0, UR5 ;  /* 0x0000000500007c02 */ /* 0x008fce0008000f00 */
.L_x_133:
[----:B-1----:R1:W2:Y:S02]  /*7070*/  SYNCS.PHASECHK.TRANS64.TRYWAIT P0, [R0+URZ], R3 ;  /* 0x00000003000075a7 */ /* 0x0022a400080011ff */
[----:B--2---:R-:W-:Y:S05]  /*7080*/  @!P0 NANOSLEEP.SYNCS 0x989680 ;  /* 0x009896800000895d */ /* 0x004fea0003900000 */
[----:B------:R-:W2:Y:S02]  /*7090*/  @!P0 SYNCS.PHASECHK.TRANS64 P0, [R0+URZ], R3 ;  /* 0x00000003000085a7 */ /* 0x000ea400080010ff */
[----:B--2---:R-:W-:Y:S05]  /*70a0*/  @!P0 BRA `(.L_x_133) ;  /* 0xfffffffc00f08947 */ /* 0x004fea000383ffff */
[----:B------:R-:W-:Y:S05]  /*70b0*/  BRA `(.L_x_134) ;  /* 0xffffffb800147947 */ /* 0x000fea000383ffff */
.L_x_46:
[----:B---3--:R-:W-:-:S07]  /*70c0*/  MOV R0, UR5 ;  /* 0x0000000500007c02 */ /* 0x008fce0008000f00 */
.L_x_135:
[----:B-1----:R1:W2:Y:S02]  /*70d0*/  SYNCS.PHASECHK.TRANS64.TRYWAIT P0, [R0+URZ], R3 ;  /* 0x00000003000075a7 */ /* 0x0022a400080011ff */
[----:B--2---:R-:W-:Y:S05]  /*70e0*/  @!P0 NANOSLEEP.SYNCS 0x989680 ;  /* 0x009896800000895d */ /* 0x004fea0003900000 */
[----:B------:R-:W2:Y:S02]  /*70f0*/  @!P0 SYNCS.PHASECHK.TRANS64 P0, [R0+URZ], R3 ;  /* 0x00000003000085a7 */ /* 0x000ea400080010ff */
[----:B--2---:R-:W-:Y:S05]  /*7100*/  @!P0 BRA `(.L_x_135) ;  /* 0xfffffffc00f08947 */ /* 0x004fea000383ffff */
[----:B------:R-:W-:Y:S05]  /*7110*/  BRA `(.L_x_136) ;  /* 0xffffffb800207947 */ /* 0x000fea000383ffff */
.L_x_47:
[----:B---3--:R-:W-:-:S07]  /*7120*/  MOV R0, UR5 ;  /* 0x0000000500007c02 */ /* 0x008fce0008000f00 */
.L_x_137:
[----:B-1----:R1:W2:Y:S02]  /*7130*/  SYNCS.PHASECHK.TRANS64.TRYWAIT P0, [R0+URZ], R3 ;  /* 0x00000003000075a7 */ /* 0x0022a400080011ff */
[----:B--2---:R-:W-:Y:S05]  /*7140*/  @!P0 NANOSLEEP.SYNCS 0x989680 ;  /* 0x009896800000895d */ /* 0x004fea0003900000 */
[----:B------:R-:W2:Y:S02]  /*7150*/  @!P0 SYNCS.PHASECHK.TRANS64 P0, [R0+URZ], R3 ;  /* 0x00000003000085a7 */ /* 0x000ea400080010ff */
[----:B--2---:R-:W-:Y:S05]  /*7160*/  @!P0 BRA `(.L_x_137) ;  /* 0xfffffffc00f08947 */ /* 0x004fea000383ffff */
[----:B------:R-:W-:Y:S05]  /*7170*/  BRA `(.L_x_138) ;  /* 0xffffffb8002c7947 */ /* 0x000fea000383ffff */
.L_x_48:
[----:B---3--:R-:W-:-:S07]  /*7180*/  MOV R0, UR5 ;  /* 0x0000000500007c02 */ /* 0x008fce0008000f00 */
.L_x_139:
[----:B-1----:R1:W2:Y:S02]  /*7190*/  SYNCS.PHASECHK.TRANS64.TRYWAIT P0, [R0+URZ], R3 ;  /* 0x00000003000075a7 */ /* 0x0022a400080011ff */
[----:B--2---:R-:W-:Y:S05]  /*71a0*/  @!P0 NANOSLEEP.SYNCS 0x989680 ;  /* 0x009896800000895d */ /* 0x004fea0003900000 */
[----:B------:R-:W2:Y:S02]  /*71b0*/  @!P0 SYNCS.PHASECHK.TRANS64 P0, [R0+URZ], R3 ;  /* 0x00000003000085a7 */ /* 0x000ea400080010ff */
[----:B--2---:R-:W-:Y:S05]  /*71c0*/  @!P0 BRA `(.L_x_139) ;  /* 0xfffffffc00f08947 */ /* 0x004fea000383ffff */
[----:B------:R-:W-:Y:S05]  /*71d0*/  BRA `(.L_x_140) ;  /* 0xffffffb800387947 */ /* 0x000fea000383ffff */
.L_x_49:
[----:B---3--:R-:W-:-:S07]  /*71e0*/  MOV R0, UR5 ;  /* 0x0000000500007c02 */ /* 0x008fce0008000f00 */
.L_x_141:
[----:B-1----:R1:W2:Y:S02]  /*71f0*/  SYNCS.PHASECHK.TRANS64.TRYWAIT P0, [R0+URZ], R3 ;  /* 0x00000003000075a7 */ /* 0x0022a400080011ff */
[----:B--2---:R-:W-:Y:S05]  /*7200*/  @!P0 NANOSLEEP.SYNCS 0x989680 ;  /* 0x009896800000895d */ /* 0x004fea0003900000 */
[----:B------:R-:W2:Y:S02]  /*7210*/  @!P0 SYNCS.PHASECHK.TRANS64 P0, [R0+URZ], R3 ;  /* 0x00000003000085a7 */ /* 0x000ea400080010ff */
[----:B--2---:R-:W-:Y:S05]  /*7220*/  @!P0 BRA `(.L_x_141) ;  /* 0xfffffffc00f08947 */ /* 0x004fea000383ffff */
[----:B------:R-:W-:Y:S05]  /*7230*/  BRA `(.L_x_142) ;  /* 0xffffffb800447947 */ /* 0x000fea000383ffff */
.L_x_50:
[----:B---3--:R-:W-:-:S07]  /*7240*/  MOV R0, UR5 ;  /* 0x0000000500007c02 */ /* 0x008fce0008000f00 */
.L_x_143:
[----:B-1----:R1:W2:Y:S02]  /*7250*/  SYNCS.PHASECHK.TRANS64.TRYWAIT P0, [R0+URZ], R3 ;  /* 0x00000003000075a7 */ /* 0x0022a400080011ff */
[----:B--2---:R-:W-:Y:S05]  /*7260*/  @!P0 NANOSLEEP.SYNCS 0x989680 ;  /* 0x009896800000895d */ /* 0x004fea0003900000 */
[----:B------:R-:W2:Y:S02]  /*7270*/  @!P0 SYNCS.PHASECHK.TRANS64 P0, [R0+URZ], R3 ;  /* 0x00000003000085a7 */ /* 0x000ea400080010ff */
[----:B--2---:R-:W-:Y:S05]  /*7280*/  @!P0 BRA `(.L_x_143) ;  /* 0xfffffffc00f08947 */ /* 0x004fea000383ffff */
[----:B------:R-:W-:Y:S05]  /*7290*/  BRA `(.L_x_144) ;  /* 0xffffffb800507947 */ /* 0x000fea000383ffff */
.L_x_51:
[----:B---3--:R-:W-:-:S07]  /*72a0*/  MOV R0, UR5 ;  /* 0x0000000500007c02 */ /* 0x008fce0008000f00 */
.L_x_145:
[----:B-1----:R1:W2:Y:S02]  /*72b0*/  SYNCS.PHASECHK.TRANS64.TRYWAIT P0, [R0+URZ], R3 ;  /* 0x00000003000075a7 */ /* 0x0022a400080011ff */
[----:B--2---:R-:W-:Y:S05]  /*72c0*/  @!P0 NANOSLEEP.SYNCS 0x989680 ;  /* 0x009896800000895d */ /* 0x004fea0003900000 */
[----:B------:R-:W2:Y:S02]  /*72d0*/  @!P0 SYNCS.PHASECHK.TRANS64 P0, [R0+URZ], R3 ;  /* 0x00000003000085a7 */ /* 0x000ea400080010ff */
[----:B--2---:R-:W-:Y:S05]  /*72e0*/  @!P0 BRA `(.L_x_145) ;  /* 0xfffffffc00f08947 */ /* 0x004fea000383ffff */
[----:B------:R-:W-:Y:S05]  /*72f0*/  BRA `(.L_x_146) ;  /* 0xffffffb8005c7947 */ /* 0x000fea000383ffff */
.L_x_52:
[----:B---3--:R-:W-:-:S07]  /*7300*/  MOV R0, UR5 ;  /* 0x0000000500007c02 */ /* 0x008fce0008000f00 */
.L_x_147:
[----:B-1----:R1:W2:Y:S02]  /*7310*/  SYNCS.PHASECHK.TRANS64.TRYWAIT P0, [R0+URZ], R3 ;  /* 0x00000003000075a7 */ /* 0x0022a400080011ff */
[----:B--2---:R-:W-:Y:S05]  /*7320*/  @!P0 NANOSLEEP.SYNCS 0x989680 ;  /* 0x009896800000895d */ /* 0x004fea0003900000 */
[----:B------:R-:W2:Y:S02]  /*7330*/  @!P0 SYNCS.PHASECHK.TRANS64 P0, [R0+URZ], R3 ;  /* 0x00000003000085a7 */ /* 0x000ea400080010ff */
[----:B--2---:R-:W-:Y:S05]  /*7340*/  @!P0 BRA `(.L_x_147) ;  /* 0xfffffffc00f08947 */ /* 0x004fea000383ffff */
[----:B------:R-:W-:Y:S05]  /*7350*/  BRA `(.L_x_148) ;  /* 0xffffffb800687947 */ /* 0x000fea000383ffff */
.L_x_55:
[----:B-1----:R1:W2:Y:S02]  /*7360*/  SYNCS.PHASECHK.TRANS64.TRYWAIT P0, [R0+URZ+0x130], R5 ;  /* 0x00013005000075a7 */ /* 0x0022a400080011ff */
[----:B--2---:R-:W-:Y:S05]  /*7370*/  @!P0 NANOSLEEP.SYNCS 0x989680 ;  /* 0x009896800000895d */ /* 0x004fea0003900000 */
[----:B------:R-:W2:Y:S02]  /*7380*/  @!P0 SYNCS.PHASECHK.TRANS64 P0, [R0+URZ+0x130], R5 ;  /* 0x00013005000085a7 */ /* 0x000ea400080010ff */
[----:B--2---:R-:W-:Y:S05]  /*7390*/  @!P0 BRA `(.L_x_55) ;  /* 0xfffffffc00f08947 */ /* 0x004fea000383ffff */
[----:B------:R-:W-:Y:S05]  /*73a0*/  BRA `(.L_x_149) ;  /* 0xffffffb800c87947 */ /* 0x000fea000383ffff */
.L_x_56:
[----:B------:R-:W-:-:S07]  /*73b0*/  MOV R0, UR5 ;  /* 0x0000000500007c02 */ /* 0x000fce0008000f00 */
.L_x_150:
[----:B-1----:R1:W2:Y:S02]  /*73c0*/  SYNCS.PHASECHK.TRANS64.TRYWAIT P0, [R0+URZ+0xe0], R7 ;  /* 0x0000e007000075a7 */ /* 0x0022a400080011ff */
[----:B--2---:R-:W-:Y:S05]  /*73d0*/  @!P0 NANOSLEEP.SYNCS 0x989680 ;  /* 0x009896800000895d */ /* 0x004fea0003900000 */
[----:B------:R-:W2:Y:S02]  /*73e0*/  @!P0 SYNCS.PHASECHK.TRANS64 P0, [R0+URZ+0xe0], R7 ;  /* 0x0000e007000085a7 */ /* 0x000ea400080010ff */
[----:B--2---:R-:W-:Y:S05]  /*73f0*/  @!P0 BRA `(.L_x_150) ;  /* 0xfffffffc00f08947 */ /* 0x004fea000383ffff */
[----:B------:R-:W-:Y:S05]  /*7400*/  BRA `(.L_x_151) ;  /* 0xffffffb800d87947 */ /* 0x000fea000383ffff */
.L_x_57:
[----:B-1----:R1:W2:Y:S02]  /*7410*/  SYNCS.PHASECHK.TRANS64.TRYWAIT P1, [R0+URZ+0xd0], R5 ;  /* 0x0000d005000075a7 */ /* 0x0022a400080211ff */
[----:B--2---:R-:W-:Y:S05]  /*7420*/  @!P1 NANOSLEEP.SYNCS 0x989680 ;  /* 0x009896800000995d */ /* 0x004fea0003900000 */
[----:B------:R-:W2:Y:S02]  /*7430*/  @!P1 SYNCS.PHASECHK.TRANS64 P1, [R0+URZ+0xd0], R5 ;  /* 0x0000d005000095a7 */ /* 0x000ea400080210ff */
[----:B--2---:R-:W-:Y:S05]  /*7440*/  @!P1 BRA `(.L_x_57) ;  /* 0xfffffffc00f09947 */ /* 0x004fea000383ffff */
[----:B------:R-:W-:Y:S05]  /*7450*/  BRA `(.L_x_152) ;  /* 0xffffffbc00087947 */ /* 0x000fea000383ffff */
.L_x_60:
[----:B------:R-:W-:-:S07]  /*7460*/  MOV R0, UR5 ;  /* 0x0000000500007c02 */ /* 0x000fce0008000f00 */
.L_x_153:
[----:B-1----:R1:W2:Y:S02]  /*7470*/  SYNCS.PHASECHK.TRANS64.TRYWAIT P0, [R0+URZ+0xe0], R3 ;  /* 0x0000e003000075a7 */ /* 0x0022a400080011ff */
[----:B--2---:R-:W-:Y:S05]  /*7480*/  @!P0 NANOSLEEP.SYNCS 0x989680 ;  /* 0x009896800000895d */ /* 0x004fea0003900000 */
[----:B------:R-:W2:Y:S02]  /*7490*/  @!P0 SYNCS.PHASECHK.TRANS64 P0, [R0+URZ+0xe0], R3 ;  /* 0x0000e003000085a7 */ /* 0x000ea400080010ff */
[----:B--2---:R-:W-:Y:S05]  /*74a0*/  @!P0 BRA `(.L_x_153) ;  /* 0xfffffffc00f08947 */ /* 0x004fea000383ffff */
[----:B------:R-:W-:Y:S05]  /*74b0*/  BRA `(.L_x_59) ;  /* 0xffffffbc005c7947 */ /* 0x000fea000383ffff */
.L_x_69:
[----:B-1----:R-:W-:-:S04]  /*74c0*/  MOV R4, UR6 ;  /* 0x0000000600047c02 */ /* 0x002fc80008000f00 */
[----:B------:R1:W2:Y:S03]  /*74d0*/  SYNCS.PHASECHK.TRANS64.TRYWAIT P0, [R4+URZ+0x8], R5 ;  /* 0x00000805040075a7 */ /* 0x0002a600080011ff */
[----:B--2---:R-:W-:Y:S05]  /*74e0*/  @!P0 NANOSLEEP.SYNCS 0x989680 ;  /* 0x009896800000895d */ /* 0x004fea0003900000 */
[----:B------:R-:W2:Y:S02]  /*74f0*/  @!P0 SYNCS.PHASECHK.TRANS64 P0, [R4+URZ+0x8], R5 ;  /* 0x00000805040085a7 */ /* 0x000ea400080010ff */
[----:B--2---:R-:W-:Y:S05]  /*7500*/  @!P0 BRA `(.L_x_69) ;  /* 0xfffffffc00ec8947 */ /* 0x004fea000383ffff */
[----:B------:R-:W-:Y:S05]  /*7510*/  BRA `(.L_x_68) ;  /* 0xffffffc000107947 */ /* 0x000fea000383ffff */
.L_x_71:
[----:B------:R-:W-:Y:S01]  /*7520*/  BSSY B0, `(.L_x_154) ;  /* 0x0000006000007945 */ /* 0x000fe20003800000 */
[----:B------:R-:W-:-:S07]  /*7530*/  MOV R15, 0xffffffff ;  /* 0xffffffff000f7802 */ /* 0x000fce0000000f00 */
[----:B-1---5:R-:W-:Y:S05]  /*7540*/  WARPSYNC.COLLECTIVE R15, `(.L_x_155) ;  /* 0x000000000f0c7348 */ /* 0x022fea0003c00000 */
[----:B------:R-:W-:Y:S02]  /*7550*/  ELECT P6, UR79, PT ;  /* 0x00000000004f782f */ /* 0x000fe400038c0000 */
[----:B------:R-:W-:Y:S01]  /*7560*/  MOV R14, UR79 ;  /* 0x0000004f000e7c02 */ /* 0x000fe20008000f00 */
[----:B-1---5:R-:W-:Y:S10]  /*7570*/  ENDCOLLECTIVE ;  /* 0x000000000000791b */ /* 0x022ff40003800000 */
.L_x_155:
[----:B------:R-:W-:Y:S05]  /*7580*/  BSYNC B0 ;  /* 0x0000000000007941 */ /* 0x000fea0003800000 */
.L_x_154:
[----:B------:R-:W-:Y:S05]  /*7590*/  BRA `(.L_x_156) ;  /* 0xffffffc000407947 */ /* 0x000fea000383ffff */
.L_x_73:
[----:B-1----:R-:W-:-:S04]  /*75a0*/  MOV R2, UR6 ;  /* 0x0000000600027c02 */ /* 0x002fc80008000f00 */
[----:B------:R1:W2:Y:S03]  /*75b0*/  SYNCS.PHASECHK.TRANS64.TRYWAIT P0, [R2+URZ+0x8], R3 ;  /* 0x00000803020075a7 */ /* 0x0002a600080011ff */
[----:B--2---:R-:W-:Y:S05]  /*75c0*/  @!P0 NANOSLEEP.SYNCS 0x989680 ;  /* 0x009896800000895d */ /* 0x004fea0003900000 */
[----:B------:R-:W2:Y:S02]  /*75d0*/  @!P0 SYNCS.PHASECHK.TRANS64 P0, [R2+URZ+0x8], R3 ;  /* 0x00000803020085a7 */ /* 0x000ea400080010ff */
[----:B--2---:R-:W-:Y:S05]  /*75e0*/  @!P0 BRA `(.L_x_73) ;  /* 0xfffffffc00ec8947 */ /* 0x004fea000383ffff */
[----:B------:R-:W-:Y:S05]  /*75f0*/  BRA `(.L_x_72) ;  /* 0xffffffc000447947 */ /* 0x000fea000383ffff */
.L_x_74:
[----:B-1----:R1:W2:Y:S02]  /*7600*/  SYNCS.PHASECHK.TRANS64.TRYWAIT P0, [R0+URZ+0xd0], R5 ;  /* 0x0000d005000075a7 */ /* 0x0022a400080011ff */
[----:B--2---:R-:W-:Y:S05]  /*7610*/  @!P0 NANOSLEEP.SYNCS 0x989680 ;  /* 0x009896800000895d */ /* 0x004fea0003900000 */
[----:B------:R-:W2:Y:S02]  /*7620*/  @!P0 SYNCS.PHASECHK.TRANS64 P0, [R0+URZ+0xd0], R5 ;  /* 0x0000d005000085a7 */ /* 0x000ea400080010ff */
[----:B--2---:R-:W-:Y:S05]  /*7630*/  @!P0 BRA `(.L_x_74) ;  /* 0xfffffffc00f08947 */ /* 0x004fea000383ffff */
[----:B------:R-:W-:Y:S05]  /*7640*/  BRA `(.L_x_157) ;  /* 0xffffffc400507947 */ /* 0x000fea000383ffff */
.L_x_76:
[----:B------:R-:W-:-:S07]  /*7650*/  MOV R0, UR8 ;  /* 0x0000000800007c02 */ /* 0x000fce0008000f00 */
.L_x_158:
[----:B-1----:R1:W2:Y:S02]  /*7660*/  SYNCS.PHASECHK.TRANS64.TRYWAIT P0, [R0+URZ+0x110], R5 ;  /* 0x00011005000075a7 */ /* 0x0022a400080011ff */
[----:B--2---:R-:W-:Y:S05]  /*7670*/  @!P0 NANOSLEEP.SYNCS 0x989680 ;  /* 0x009896800000895d */ /* 0x004fea0003900000 */
[----:B------:R-:W2:Y:S02]  /*7680*/  @!P0 SYNCS.PHASECHK.TRANS64 P0, [R0+URZ+0x110], R5 ;  /* 0x00011005000085a7 */ /* 0x000ea400080010ff */
[----:B--2---:R-:W-:Y:S05]  /*7690*/  @!P0 BRA `(.L_x_158) ;  /* 0xfffffffc00f08947 */ /* 0x004fea000383ffff */
[----:B------:R-:W-:Y:S05]  /*76a0*/  BRA `(.L_x_159) ;  /* 0xffffffc4009c7947 */ /* 0x000fea000383ffff */
.L_x_79:
[----:B------:R-:W-:Y:S07]  /*76b0*/  MOV R0, UR14 ;  /* 0x0000000e00007c02 */ /* 0x000fee0008000f00 */
.L_x_160:
[----:B-1----:R1:W2:Y:S02]  /*76c0*/  SYNCS.PHASECHK.TRANS64.TRYWAIT P0, [R0+URZ], R5 ;  /* 0x00000005000075a7 */ /* 0x0022a400080011ff */
[----:B--2---:R-:W-:Y:S05]  /*76d0*/  @!P0 NANOSLEEP.SYNCS 0x989680 ;  /* 0x009896800000895d */ /* 0x004fea0003900000 */
[----:B------:R-:W2:Y:S02]  /*76e0*/  @!P0 SYNCS.PHASECHK.TRANS64 P0, [R0+URZ], R5 ;  /* 0x00000005000085a7 */ /* 0x000ea400080010ff */
[----:B--2---:R-:W-:Y:S05]  /*76f0*/  @!P0 BRA `(.L_x_160) ;  /* 0xfffffffc00f08947 */ /* 0x004fea000383ffff */
[----:B------:R-:W-:Y:S05]  /*7700*/  BRA `(.L_x_78) ;  /* 0xffffffc400b07947 */ /* 0x000fea000383ffff */
.L_x_83:
[----:B-1----:R-:W-:-:S07]  /*7710*/  MOV R0, UR8 ;  /* 0x0000000800007c02 */ /* 0x002fce0008000f00 */
.L_x_161:
[----:B-1----:R1:W2:Y:S02]  /*7720*/  SYNCS.PHASECHK.TRANS64.TRYWAIT P0, [R0+URZ], R3 ;  /* 0x00000003000075a7 */ /* 0x0022a400080011ff */
[----:B--2---:R-:W-:Y:S05]  /*7730*/  @!P0 NANOSLEEP.SYNCS 0x989680 ;  /* 0x009896800000895d */ /* 0x004fea0003900000 */
[----:B------:R-:W2:Y:S02]  /*7740*/  @!P0 SYNCS.PHASECHK.TRANS64 P0, [R0+URZ], R3 ;  /* 0x00000003000085a7 */ /* 0x000ea400080010ff */
[----:B--2---:R-:W-:Y:S05]  /*7750*/  @!P0 BRA `(.L_x_161) ;  /* 0xfffffffc00f08947 */ /* 0x004fea000383ffff */
[----:B------:R-:W-:Y:S05]  /*7760*/  BRA `(.L_x_162) ;  /* 0xffffffc800f47947 */ /* 0x000fea000383ffff */
.L_x_84:
[----:B------:R-:W-:-:S07]  /*7770*/  MOV R0, UR8 ;  /* 0x0000000800007c02 */ /* 0x000fce0008000f00 */
.L_x_163:
[----:B-1----:R1:W2:Y:S02]  /*7780*/  SYNCS.PHASECHK.TRANS64.TRYWAIT P0, [R0+URZ], R3 ;  /* 0x00000003000075a7 */ /* 0x0022a400080011ff */
[----:B--2---:R-:W-:Y:S05]  /*7790*/  @!P0 NANOSLEEP.SYNCS 0x989680 ;  /* 0x009896800000895d */ /* 0x004fea0003900000 */
[----:B------:R-:W2:Y:S02]  /*77a0*/  @!P0 SYNCS.PHASECHK.TRANS64 P0, [R0+URZ], R3 ;  /* 0x00000003000085a7 */ /* 0x000ea400080010ff */
[----:B--2---:R-:W-:Y:S05]  /*77b0*/  @!P0 BRA `(.L_x_163) ;  /* 0xfffffffc00f08947 */ /* 0x004fea000383ffff */
[----:B------:R-:W-:Y:S05]  /*77c0*/  BRA `(.L_x_164) ;  /* 0xffffffcc00007947 */ /* 0x000fea000383ffff */
.L_x_85:
[----:B------:R-:W-:-:S07]  /*77d0*/  MOV R0, UR8 ;  /* 0x0000000800007c02 */ /* 0x000fce0008000f00 */
.L_x_165:
[----:B-1----:R1:W2:Y:S02]  /*77e0*/  SYNCS.PHASECHK.TRANS64.TRYWAIT P0, [R0+URZ], R3 ;  /* 0x00000003000075a7 */ /* 0x0022a400080011ff */
[----:B--2---:R-:W-:Y:S05]  /*77f0*/  @!P0 NANOSLEEP.SYNCS 0x989680 ;  /* 0x009896800000895d */ /* 0x004fea0003900000 */
[----:B------:R-:W2:Y:S02]  /*7800*/  @!P0 SYNCS.PHASECHK.TRANS64 P0, [R0+URZ], R3 ;  /* 0x00000003000085a7 */ /* 0x000ea400080010ff */
[----:B--2---:R-:W-:Y:S05]  /*7810*/  @!P0 BRA `(.L_x_165) ;  /* 0xfffffffc00f08947 */ /* 0x004fea000383ffff */
[----:B------:R-:W-:Y:S05]  /*7820*/  BRA `(.L_x_166) ;  /* 0xffffffcc000c7947 */ /* 0x000fea000383ffff */
.L_x_88:
[----:B------:R-:W-:-:S07]  /*7830*/  MOV R0, UR7 ;  /* 0x0000000700007c02 */ /* 0x000fce0008000f00 */
.L_x_167:
[----:B-1----:R1:W2:Y:S02]  /*7840*/  SYNCS.PHASECHK.TRANS64.TRYWAIT P1, [R0+URZ+0x150], R3 ;  /* 0x00015003000075a7 */ /* 0x0022a400080211ff */
[----:B--2---:R-:W-:Y:S05]  /*7850*/  @!P1 NANOSLEEP.SYNCS 0x989680 ;  /* 0x009896800000995d */ /* 0x004fea0003900000 */
[----:B------:R-:W2:Y:S02]  /*7860*/  @!P1 SYNCS.PHASECHK.TRANS64 P1, [R0+URZ+0x150], R3 ;  /* 0x00015003000095a7 */ /* 0x000ea400080210ff */
[----:B--2---:R-:W-:Y:S05]  /*7870*/  @!P1 BRA `(.L_x_167) ;  /* 0xfffffffc00f09947 */ /* 0x004fea000383ffff */
[----:B------:R-:W-:Y:S05]  /*7880*/  BRA `(.L_x_168) ;  /* 0xffffffcc00587947 */ /* 0x000fea000383ffff */
.L_x_93:
[----:B--2---:R2:W4:Y:S02]  /*7890*/  SYNCS.PHASECHK.TRANS64.TRYWAIT P0, [R0+URZ+0xd0], R3 ;  /* 0x0000d003000075a7 */ /* 0x00452400080011ff */
[----:B----4-:R-:W-:Y:S05]  /*78a0*/  @!P0 NANOSLEEP.SYNCS 0x989680 ;  /* 0x009896800000895d */ /* 0x010fea0003900000 */
[----:B------:R-:W4:Y:S02]  /*78b0*/  @!P0 SYNCS.PHASECHK.TRANS64 P0, [R0+URZ+0xd0], R3 ;  /* 0x0000d003000085a7 */ /* 0x000f2400080010ff */
[----:B----4-:R-:W-:Y:S05]  /*78c0*/  @!P0 BRA `(.L_x_93) ;  /* 0xfffffffc00f08947 */ /* 0x010fea000383ffff */
[----:B------:R-:W-:Y:S05]  /*78d0*/  BRA `(.L_x_169) ;  /* 0xffffffd000587947 */ /* 0x000fea000383ffff */
.L_x_96:
[----:B------:R-:W-:Y:S07]  /*78e0*/  MOV R0, UR6 ;  /* 0x0000000600007c02 */ /* 0x000fee0008000f00 */
.L_x_170:
[----:B--2---:R2:W4:Y:S02]  /*78f0*/  SYNCS.PHASECHK.TRANS64.TRYWAIT P0, [R0+URZ+0xc8], R3 ;  /* 0x0000c803000075a7 */ /* 0x00452400080011ff */
[----:B----4-:R-:W-:Y:S05]  /*7900*/  @!P0 NANOSLEEP.SYNCS 0x989680 ;  /* 0x009896800000895d */ /* 0x010fea0003900000 */
[----:B------:R-:W4:Y:S02]  /*7910*/  @!P0 SYNCS.PHASECHK.TRANS64 P0, [R0+URZ+0xc8], R3 ;  /* 0x0000c803000085a7 */ /* 0x000f2400080010ff */
[----:B----4-:R-:W-:Y:S05]  /*7920*/  @!P0 BRA `(.L_x_170) ;  /* 0xfffffffc00f08947 */ /* 0x010fea000383ffff */
[----:B------:R-:W-:Y:S05]  /*7930*/  BRA `(.L_x_95) ;  /* 0xffffffd400407947 */ /* 0x000fea000383ffff */
.L_x_99:
[----:B------:R-:W-:Y:S07]  /*7940*/  MOV R3, UR13 ;  /* 0x0000000d00037c02 */ /* 0x000fee0008000f00 */
.L_x_171:
[----:B-1----:R1:W2:Y:S02]  /*7950*/  SYNCS.PHASECHK.TRANS64.TRYWAIT P2, [R3+URZ+0xb0], R12 ;  /* 0x0000b00c030075a7 */ /* 0x0022a400080411ff */
[----:B--2---:R-:W-:Y:S05]  /*7960*/  @!P2 NANOSLEEP.SYNCS 0x989680 ;  /* 0x009896800000a95d */ /* 0x004fea0003900000 */
[----:B------:R-:W2:Y:S02]  /*7970*/  @!P2 SYNCS.PHASECHK.TRANS64 P2, [R3+URZ+0xb0], R12 ;  /* 0x0000b00c0300a5a7 */ /* 0x000ea400080410ff */
[----:B--2---:R-:W-:Y:S05]  /*7980*/  @!P2 BRA `(.L_x_171) ;  /* 0xfffffffc00f0a947 */ /* 0x004fea000383ffff */
[----:B------:R-:W-:Y:S05]  /*7990*/  BRA `(.L_x_172) ;  /* 0xffffffd400dc7947 */ /* 0x000fea000383ffff */
.L_x_101:
[----:B------:R-:W-:-:S07]  /*79a0*/  MOV R0, UR4 ;  /* 0x0000000400007c02 */ /* 0x000fce0008000f00 */
.L_x_173:
[----:B-1----:R1:W4:Y:S02]  /*79b0*/  SYNCS.PHASECHK.TRANS64.TRYWAIT P0, [R0+URZ], R3 ;  /* 0x00000003000075a7 */ /* 0x00232400080011ff */
[----:B----4-:R-:W-:Y:S05]  /*79c0*/  @!P0 NANOSLEEP.SYNCS 0x989680 ;  /* 0x009896800000895d */ /* 0x010fea0003900000 */
[----:B------:R-:W4:Y:S02]  /*79d0*/  @!P0 SYNCS.PHASECHK.TRANS64 P0, [R0+URZ], R3 ;  /* 0x00000003000085a7 */ /* 0x000f2400080010ff */
[----:B----4-:R-:W-:Y:S05]  /*79e0*/  @!P0 BRA `(.L_x_173) ;  /* 0xfffffffc00f08947 */ /* 0x010fea000383ffff */
[----:B------:R-:W-:Y:S05]  /*79f0*/  BRA `(.L_x_174) ;  /* 0xffffffd800787947 */ /* 0x000fea000383ffff */
.L_x_103:
[----:B--2---:R2:W3:Y:S02]  /*7a00*/  SYNCS.PHASECHK.TRANS64.TRYWAIT P0, [R0+URZ+0xd0], R3 ;  /* 0x0000d003000075a7 */ /* 0x0044e400080011ff */
[----:B---3--:R-:W-:Y:S05]  /*7a10*/  @!P0 NANOSLEEP.SYNCS 0x989680 ;  /* 0x009896800000895d */ /* 0x008fea0003900000 */
[----:B------:R-:W3:Y:S02]  /*7a20*/  @!P0 SYNCS.PHASECHK.TRANS64 P0, [R0+URZ+0xd0], R3 ;  /* 0x0000d003000085a7 */ /* 0x000ee400080010ff */
[----:B---3--:R-:W-:Y:S05]  /*7a30*/  @!P0 BRA `(.L_x_103) ;  /* 0xfffffffc00f08947 */ /* 0x008fea000383ffff */
[----:B------:R-:W-:Y:S05]  /*7a40*/  BRA `(.L_x_175) ;  /* 0xffffffdc006c7947 */ /* 0x000fea000383ffff */
.L_x_113:
[----:B-1----:R1:W2:Y:S02]  /*7a50*/  SYNCS.PHASECHK.TRANS64.TRYWAIT P1, [R3+URZ+0xa0], R0 ;  /* 0x0000a000030075a7 */ /* 0x0022a400080211ff */
[----:B--2---:R-:W-:Y:S05]  /*7a60*/  @!P1 NANOSLEEP.SYNCS 0x989680 ;  /* 0x009896800000995d */ /* 0x004fea0003900000 */
[----:B------:R-:W2:Y:S02]  /*7a70*/  @!P1 SYNCS.PHASECHK.TRANS64 P1, [R3+URZ+0xa0], R0 ;  /* 0x0000a000030095a7 */ /* 0x000ea400080210ff */
[----:B--2---:R-:W-:Y:S05]  /*7a80*/  @!P1 BRA `(.L_x_113) ;  /* 0xfffffffc00f09947 */ /* 0x004fea000383ffff */
[----:B------:R-:W-:Y:S05]  /*7a90*/  BRA `(.L_x_112) ;  /* 0xffffffe8004c7947 */ /* 0x000fea000383ffff */
.L_x_115:
[----:B------:R1:W1:Y:S02]  /*7aa0*/  SYNCS.PHASECHK.TRANS64.TRYWAIT P1, [R76+URZ+0xf0], R5 ;  /* 0x0000f0054c0075a7 */ /* 0x00026400080211ff */
[----:B-1----:R-:W-:Y:S05]  /*7ab0*/  @!P1 NANOSLEEP.SYNCS 0x989680 ;  /* 0x009896800000995d */ /* 0x002fea0003900000 */
[----:B------:R-:W1:Y:S02]  /*7ac0*/  @!P1 SYNCS.PHASECHK.TRANS64 P1, [R76+URZ+0xf0], R5 ;  /* 0x0000f0054c0095a7 */ /* 0x000e6400080210ff */
[----:B-1----:R-:W-:Y:S05]  /*7ad0*/  @!P1 BRA `(.L_x_115) ;  /* 0xfffffffc00f09947 */ /* 0x002fea000383ffff */
[----:B------:R-:W-:Y:S05]  /*7ae0*/  BRA `(.L_x_114) ;  /* 0xffffffe800607947 */ /* 0x000fea000383ffff */
        .weak           $__internal_0_$__cuda_sm10x_tcgen05_guardrail_trap_col_being_dealloced_not_returned_by_alloc
        .type           $__internal_0_$__cuda_sm10x_tcgen05_guardrail_trap_col_being_dealloced_not_returned_by_alloc,@function
        .size           $__internal_0_$__cuda_sm10x_tcgen05_guardrail_trap_col_being_dealloced_not_returned_by_alloc,($__internal_1_$__cuda_sm10x_tcgen05_guardrail_trap_phase_invalid_during_alloc - $__internal_0_$__cuda_sm10x_tcgen05_guardrail_trap_col_being_dealloced_not_returned_by_alloc)
$__internal_0_$__cuda_sm10x_tcgen05_guardrail_trap_col_being_dealloced_not_returned_by_alloc:
[----:B------:R-:W-:Y:S05]  /*7af0*/  BPT.TRAP 0x1 ;  /* 0x000000040000795c */ /* 0x000fea0000300000 */
[----:B------:R-:W-:-:S04]  /*7b00*/  HFMA2 R3, -RZ, RZ, 0, 0 ;  /* 0x00000000ff037431 */ /* 0x000fc800000001ff */
[----:B------:R-:W-:Y:S05]  /*7b10*/  RET.REL.NODEC R2 `(_ZN7cutlass13device_kernelINS_4gemm6kernel13GemmUniversalIN4cute5tupleIJiiiiEEENS1_10collective13CollectiveMmaINS1_35MainloopSm100TmaUmmaWarpSpecializedILi10ELi2ELi4ENS5_IJNS4_1CILi2EEENSA_ILi1EEESC_EEEEENS5_IJNSA_ILi128EEENSA_ILi32EEESF_EEENS_10bfloat16_tENS5_IJlSC_lEEESI_SJ_NS4_8TiledMMAINS4_8MMA_AtomIJNS4_26SM100_MMA_F16BF16_2x1SM_SSISI_SI_fLi128ELi32ELNS4_4UMMA5MajorE0ELSO_0ELNSN_7ScaleInE0ELSP_0EEEEEENS4_6LayoutINS5_IJSC_SC_SC_EEENS5_IJNSA_ILi0EEESU_SU_EEEEENS5_IJNS4_10UnderscoreESX_SX_EEEEENS4_18SM100_TMA_2SM_LOADENS4_14ComposedLayoutINS4_7SwizzleILi3ELi4ELi3EEENS4_18smem_ptr_flag_bitsILi16EEENSS_INS5_IJNSA_ILi8EEENSA_ILi64EEEEEENS5_IJS17_SC_EEEEEEEvNS4_8identityES10_S1B_vS1C_EENS_8epilogue10collective18CollectiveEpilogueINS1E_23Sm100TmaWarpSpecializedILi2ELi1ELi16ELb1ELb0EEEJNS5_IJS17_SG_SF_EEENS5_IJNSS_IS17_SC_EENSS_ISG_SC_EEEEESI_SJ_SI_SJ_NS1E_6fusion15FusionCallbacksIS1I_NS1N_17LinearCombinationISI_fSI_fLNS_15FloatRoundStyleE2EEES1J_S1M_JEEENS4_5SM1004TMEM4LOAD26SM100_TMEM_LOAD_32dp32b16xENS4_13SM90_TMA_LOADENS11_INS12_ILi2ELi4ELi3EEES15_NSS_INS5_IJS16_SG_EEENS5_IJSG_SC_EEEEEEENS4_39AutoVectorizingCopyWithAssumedAlignmentILi128EEENS4_14SM90_TMA_STOREES22_S24_S24_EEEvvEEEEvNT_6ParamsE) ;  /* 0xffffff8402387950 */ /* 0x000fea0003c3ffff */
        .weak           $__internal_1_$__cuda_sm10x_tcgen05_guardrail_trap_phase_invalid_during_alloc
        .type           $__internal_1_$__cuda_sm10x_tcgen05_guardrail_trap_phase_invalid_during_alloc,@function
        .size           $__internal_1_$__cuda_sm10x_tcgen05_guardrail_trap_phase_invalid_during_alloc,($__internal_2_$__cuda_sm10x_tcgen05_guardrail_trap_unallocated_columns_being_dealloced - $__internal_1_$__cuda_sm10x_tcgen05_guardrail_trap_phase_invalid_during_alloc)
$__internal_1_$__cuda_sm10x_tcgen05_guardrail_trap_phase_invalid_during_alloc:
[----:B------:R-:W-:Y:S05]  /*7b20*/  BPT.TRAP 0x1 ;  /* 0x000000040000795c */ /* 0x000fea0000300000 */
[----:B------:R-:W-:-:S04]  /*7b30*/  MOV R3, 0x0 ;  /* 0x0000000000037802 */ /* 0x000fc80000000f00 */
[----:B------:R-:W-:Y:S05]  /*7b40*/  RET.REL.NODEC R2 `(_ZN7cutlass13device_kernelINS_4gemm6kernel13GemmUniversalIN4cute5tupleIJiiiiEEENS1_10collective13CollectiveMmaINS1_35MainloopSm100TmaUmmaWarpSpecializedILi10ELi2ELi4ENS5_IJNS4_1CILi2EEENSA_ILi1EEESC_EEEEENS5_IJNSA_ILi128EEENSA_ILi32EEESF_EEENS_10bfloat16_tENS5_IJlSC_lEEESI_SJ_NS4_8TiledMMAINS4_8MMA_AtomIJNS4_26SM100_MMA_F16BF16_2x1SM_SSISI_SI_fLi128ELi32ELNS4_4UMMA5MajorE0ELSO_0ELNSN_7ScaleInE0ELSP_0EEEEEENS4_6LayoutINS5_IJSC_SC_SC_EEENS5_IJNSA_ILi0EEESU_SU_EEEEENS5_IJNS4_10UnderscoreESX_SX_EEEEENS4_18SM100_TMA_2SM_LOADENS4_14ComposedLayoutINS4_7SwizzleILi3ELi4ELi3EEENS4_18smem_ptr_flag_bitsILi16EEENSS_INS5_IJNSA_ILi8EEENSA_ILi64EEEEEENS5_IJS17_SC_EEEEEEEvNS4_8identityES10_S1B_vS1C_EENS_8epilogue10collective18CollectiveEpilogueINS1E_23Sm100TmaWarpSpecializedILi2ELi1ELi16ELb1ELb0EEEJNS5_IJS17_SG_SF_EEENS5_IJNSS_IS17_SC_EENSS_ISG_SC_EEEEESI_SJ_SI_SJ_NS1E_6fusion15FusionCallbacksIS1I_NS1N_17LinearCombinationISI_fSI_fLNS_15FloatRoundStyleE2EEES1J_S1M_JEEENS4_5SM1004TMEM4LOAD26SM100_TMEM_LOAD_32dp32b16xENS4_13SM90_TMA_LOADENS11_INS12_ILi2ELi4ELi3EEES15_NSS_INS5_IJS16_SG_EEENS5_IJSG_SC_EEEEEEENS4_39AutoVectorizingCopyWithAssumedAlignmentILi128EEENS4_14SM90_TMA_STOREES22_S24_S24_EEEvvEEEEvNT_6ParamsE) ;  /* 0xffffff84022c7950 */ /* 0x000fea0003c3ffff */
        .weak           $__internal_2_$__cuda_sm10x_tcgen05_guardrail_trap_unallocated_columns_being_dealloced
        .type           $__internal_2_$__cuda_sm10x_tcgen05_guardrail_trap_unallocated_columns_being_dealloced,@function
        .size           $__internal_2_$__cuda_sm10x_tcgen05_guardrail_trap_unallocated_columns_being_dealloced,(.L_x_177 - $__internal_2_$__cuda_sm10x_tcgen05_guardrail_trap_unallocated_columns_being_dealloced)
$__internal_2_$__cuda_sm10x_tcgen05_guardrail_trap_unallocated_columns_being_dealloced:
[----:B------:R-:W-:Y:S05]  /*7b50*/  BPT.TRAP 0x1 ;  /* 0x000000040000795c */ /* 0x000fea0000300000 */
[----:B------:R-:W-:-:S04]  /*7b60*/  HFMA2 R3, -RZ, RZ, 0, 0 ;  /* 0x00000000ff037431 */ /* 0x000fc800000001ff */
[----:B------:R-:W-:Y:S05]  /*7b70*/  RET.REL.NODEC R2 `(_ZN7cutlass13device_kernelINS_4gemm6kernel13GemmUniversalIN4cute5tupleIJiiiiEEENS1_10collective13CollectiveMmaINS1_35MainloopSm100TmaUmmaWarpSpecializedILi10ELi2ELi4ENS5_IJNS4_1CILi2EEENSA_ILi1EEESC_EEEEENS5_IJNSA_ILi128EEENSA_ILi32EEESF_EEENS_10bfloat16_tENS5_IJlSC_lEEESI_SJ_NS4_8TiledMMAINS4_8MMA_AtomIJNS4_26SM100_MMA_F16BF16_2x1SM_SSISI_SI_fLi128ELi32ELNS4_4UMMA5MajorE0ELSO_0ELNSN_7ScaleInE0ELSP_0EEEEEENS4_6LayoutINS5_IJSC_SC_SC_EEENS5_IJNSA_ILi0EEESU_SU_EEEEENS5_IJNS4_10UnderscoreESX_SX_EEEEENS4_18SM100_TMA_2SM_LOADENS4_14ComposedLayoutINS4_7SwizzleILi3ELi4ELi3EEENS4_18smem_ptr_flag_bitsILi16EEENSS_INS5_IJNSA_ILi8EEENSA_ILi64EEEEEENS5_IJS17_SC_EEEEEEEvNS4_8identityES10_S1B_vS1C_EENS_8epilogue10collective18CollectiveEpilogueINS1E_23Sm100TmaWarpSpecializedILi2ELi1ELi16ELb1ELb0EEEJNS5_IJS17_SG_SF_EEENS5_IJNSS_IS17_SC_EENSS_ISG_SC_EEEEESI_SJ_SI_SJ_NS1E_6fusion15FusionCallbacksIS1I_NS1N_17LinearCombinationISI_fSI_fLNS_15FloatRoundStyleE2EEES1J_S1M_JEEENS4_5SM1004TMEM4LOAD26SM100_TMEM_LOAD_32dp32b16xENS4_13SM90_TMA_LOADENS11_INS12_ILi2ELi4ELi3EEES15_NSS_INS5_IJS16_SG_EEENS5_IJSG_SC_EEEEEEENS4_39AutoVectorizingCopyWithAssumedAlignmentILi128EEENS4_14SM90_TMA_STOREES22_S24_S24_EEEvvEEEEvNT_6ParamsE) ;  /* 0xffffff8402207950 */ /* 0x000fea0003c3ffff */
.L_x_176:
[----:B------:R-:W-:-:S00]  /*7b80*/  BRA `(.L_x_176) ;  /* 0xfffffffc00fc7947 */ /* 0x000fc0000383ffff */
[----:B------:R-:W-:-:S00]  /*7b90*/  NOP ;  /* 0x0000000000007918 */ /* 0x000fc00000000000 */
        /* <DEDUP_REMOVED lines=14> */
.L_x_177:


//--------------------- .nv.global.init           --------------------------
	.section	.nv.global.init,"aw",@progbits
.nv.global.init:
	.type		$str$27,@object
	.size		$str$27,($str$28 - $str$27)
$str$27:
        /*0000*/ 	.byte	0x28, 0x61, 0x64, 0x64, 0x72, 0x65, 0x73, 0x73, 0x20, 0x26, 0x20, 0x6d, 0x61, 0x73, 0x6b, 0x29
        /*0010*/ 	.byte	0x20, 0x3d, 0x3d, 0x20, 0x30, 0x00
	.type		$str$28,@object
	.size		$str$28,($str$26 - $str$28)
$str$28:
        /*0016*/ 	.byte	0x2f, 0x74, 0x6d, 0x70, 0x2f, 0x63, 0x75, 0x74, 0x6c, 0x61, 0x73, 0x73, 0x5f, 0x73, 0x77, 0x65
        /*0026*/ 	.byte	0x65, 0x70, 0x5f, 0x73, 0x72, 0x63, 0x2f, 0x69, 0x6e, 0x63, 0x6c, 0x75, 0x64, 0x65, 0x2f, 0x63
        /*0036*/ 	.byte	0x75, 0x74, 0x65, 0x2f, 0x70, 0x6f, 0x69, 0x6e, 0x74, 0x65, 0x72, 0x5f, 0x66, 0x6c, 0x61, 0x67
        /*0046*/ 	.byte	0x67, 0x65, 0x64, 0x2e, 0x68, 0x70, 0x70, 0x00
	.type		$str$26,@object
	.size		$str$26,($str$25 - $str$26)
$str$26:
        /*004e*/ 	.byte	0x2f, 0x74, 0x6d, 0x70, 0x2f, 0x63, 0x75, 0x74, 0x6c, 0x61, 0x73, 0x73, 0x5f, 0x73, 0x77, 0x65
        /*005e*/ 	.byte	0x65, 0x70, 0x5f, 0x73, 0x72, 0x63, 0x2f, 0x69, 0x6e, 0x63, 0x6c, 0x75, 0x64, 0x65, 0x2f, 0x63
        /*006e*/ 	.byte	0x75, 0x74, 0x65, 0x2f, 0x61, 0x74, 0x6f, 0x6d, 0x2f, 0x63, 0x6f, 0x70, 0x79, 0x5f, 0x74, 0x72
        /*007e*/ 	.byte	0x61, 0x69, 0x74, 0x73, 0x5f, 0x73, 0x6d, 0x31, 0x30, 0x30, 0x2e, 0x68, 0x70, 0x70, 0x00
	.type		$str$25,@object
	.size		$str$25,(__unnamed_1 - $str$25)
$str$25:
        /*008d*/ 	.byte	0x28, 0x28, 0x75, 0x69, 0x6e, 0x74, 0x33, 0x32, 0x5f, 0x74, 0x28, 0x74, 0x68, 0x72, 0x65, 0x61
        /*009d*/ 	.byte	0x64, 0x49, 0x64, 0x78, 0x2e, 0x78, 0x29, 0x20, 0x2f, 0x20, 0x33, 0x32, 0x29, 0x20, 0x25, 0x20
        /*00ad*/ 	.byte	0x34, 0x29, 0x20, 0x3d, 0x3d, 0x20, 0x28, 0x28, 0x28, 0x74, 0x6d, 0x65, 0x6d, 0x5f, 0x61, 0x64
        /*00bd*/ 	.byte	0x64, 0x72, 0x20, 0x3e, 0x3e, 0x20, 0x31, 0x36, 0x29, 0x20, 0x2f, 0x20, 0x33, 0x32, 0x29, 0x20
        /*00cd*/ 	.byte	0x25, 0x20, 0x34, 0x29, 0x00
	.type		__unnamed_1,@object
	.size		__unnamed_1,(__unnamed_2 - __unnamed_1)
__unnamed_1:
        /*00d2*/ 	.byte	0x61, 0x75, 0x74, 0x6f, 0x20, 0x63, 0x75, 0x74, 0x65, 0x3a, 0x3a, 0x61, 0x73, 0x5f, 0x70, 0x6f
        /* <DEDUP_REMOVED lines=24> */
        /*0262*/ 	.byte	0x30, 0x34, 0x38, 0x3e, 0x3e, 0x3e, 0x3e, 0x5d, 0x00
	.type		__unnamed_2,@object
	.size		__unnamed_2,(.L_2 - __unnamed_2)
__unnamed_2:
        /* <DEDUP_REMOVED lines=40> */
        /*04eb*/ 	.byte	0x3a, 0x3a, 0x43, 0x3c, 0x30, 0x3e, 0x3e, 0x3e, 0x3e, 0x5d, 0x00
.L_2:


//--------------------- .nv.shared._ZN7cutlass13device_kernelINS_4gemm6kernel13GemmUniversalIN4cute5tupleIJiiiiEEENS1_10collective13CollectiveMmaINS1_35MainloopSm100TmaUmmaWarpSpecializedILi10ELi2ELi4ENS5_IJNS4_1CILi2EEENSA_ILi1EEESC_EEEEENS5_IJNSA_ILi128EEENSA_ILi32EEESF_EEENS_10bfloat16_tENS5_IJlSC_lEEESI_SJ_NS4_8TiledMMAINS4_8MMA_AtomIJNS4_26SM100_MMA_F16BF16_2x1SM_SSISI_SI_fLi128ELi32ELNS4_4UMMA5MajorE0ELSO_0ELNSN_7ScaleInE0ELSP_0EEEEEENS4_6LayoutINS5_IJSC_SC_SC_EEENS5_IJNSA_ILi0EEESU_SU_EEEEENS5_IJNS4_10UnderscoreESX_SX_EEEEENS4_18SM100_TMA_2SM_LOADENS4_14ComposedLayoutINS4_7SwizzleILi3ELi4ELi3EEENS4_18smem_ptr_flag_bitsILi16EEENSS_INS5_IJNSA_ILi8EEENSA_ILi64EEEEEENS5_IJS17_SC_EEEEEEEvNS4_8identityES10_S1B_vS1C_EENS_8epilogue10collective18CollectiveEpilogueINS1E_23Sm100TmaWarpSpecializedILi2ELi1ELi16ELb1ELb0EEEJNS5_IJS17_SG_SF_EEENS5_IJNSS_IS17_SC_EENSS_ISG_SC_EEEEESI_SJ_SI_SJ_NS1E_6fusion15FusionCallbacksIS1I_NS1N_17LinearCombinationISI_fSI_fLNS_15FloatRoundStyleE2EEES1J_S1M_JEEENS4_5SM1004TMEM4LOAD26SM100_TMEM_LOAD_32dp32b16xENS4_13SM90_TMA_LOADENS11_INS12_ILi2ELi4ELi3EEES15_NSS_INS5_IJS16_SG_EEENS5_IJSG_SC_EEEEEEENS4_39AutoVectorizingCopyWithAssumedAlignmentILi128EEENS4_14SM90_TMA_STOREES22_S24_S24_EEEvvEEEEvNT_6ParamsE --------------------------
	.section	.nv.shared._ZN7cutlass13device_kernelINS_4gemm6kernel13GemmUniversalIN4cute5tupleIJiiiiEEENS1_10collective13CollectiveMmaINS1_35MainloopSm100TmaUmmaWarpSpecializedILi10ELi2ELi4ENS5_IJNS4_1CILi2EEENSA_ILi1EEESC_EEEEENS5_IJNSA_ILi128EEENSA_ILi32EEESF_EEENS_10bfloat16_tENS5_IJlSC_lEEESI_SJ_NS4_8TiledMMAINS4_8MMA_AtomIJNS4_26SM100_MMA_F16BF16_2x1SM_SSISI_SI_fLi128ELi32ELNS4_4UMMA5MajorE0ELSO_0ELNSN_7ScaleInE0ELSP_0EEEEEENS4_6LayoutINS5_IJSC_SC_SC_EEENS5_IJNSA_ILi0EEESU_SU_EEEEENS5_IJNS4_10UnderscoreESX_SX_EEEEENS4_18SM100_TMA_2SM_LOADENS4_14ComposedLayoutINS4_7SwizzleILi3ELi4ELi3EEENS4_18smem_ptr_flag_bitsILi16EEENSS_INS5_IJNSA_ILi8EEENSA_ILi64EEEEEENS5_IJS17_SC_EEEEEEEvNS4_8identityES10_S1B_vS1C_EENS_8epilogue10collective18CollectiveEpilogueINS1E_23Sm100TmaWarpSpecializedILi2ELi1ELi16ELb1ELb0EEEJNS5_IJS17_SG_SF_EEENS5_IJNSS_IS17_SC_EENSS_ISG_SC_EEEEESI_SJ_SI_SJ_NS1E_6fusion15FusionCallbacksIS1I_NS1N_17LinearCombinationISI_fSI_fLNS_15FloatRoundStyleE2EEES1J_S1M_JEEENS4_5SM1004TMEM4LOAD26SM100_TMEM_LOAD_32dp32b16xENS4_13SM90_TMA_LOADENS11_INS12_ILi2ELi4ELi3EEES15_NSS_INS5_IJS16_SG_EEENS5_IJSG_SC_EEEEEEENS4_39AutoVectorizingCopyWithAssumedAlignmentILi128EEENS4_14SM90_TMA_STOREES22_S24_S24_EEEvvEEEEvNT_6ParamsE,"aw",@nobits
	.sectionflags	@""
	.align	16
	.zero		1024


//--------------------- .nv.shared.reserved.0     --------------------------
	.section	.nv.shared.reserved.0,"aw",@nobits
	.weak		__nv_reservedSMEM_offset_0_alias
	.size		__nv_reservedSMEM_offset_0_alias, 0, 64
	.other		__nv_reservedSMEM_offset_0_alias,@"STO_CUDA_RESERVED_SHARED STV_DEFAULT"
__nv_reservedSMEM_offset_0_alias:
	.zero		0
.nv.shared.reserved.0:
	.zero		64
	.weak		__nv_reservedSMEM_tcgen05_partition
	.type		__nv_reservedSMEM_tcgen05_partition,@object
	.size		__nv_reservedSMEM_tcgen05_partition,(.L_0 - __nv_reservedSMEM_tcgen05_partition)
__nv_reservedSMEM_tcgen05_partition:
	.zero		32
.L_0:


//--------------------- .nv.global                --------------------------
	.section	.nv.global,"aw",@nobits
.nv.global:
	.type		_ZN40_INTERNAL_34fd631c_4_k_cu_722cd7dc_167874cute1_E,@object
	.size		_ZN40_INTERNAL_34fd631c_4_k_cu_722cd7dc_167874cute1_E,(_ZN40_INTERNAL_34fd631c_4_k_cu_722cd7dc_167874cuda3std3__45__cpo6cbeginE - _ZN40_INTERNAL_34fd631c_4_k_cu_722cd7dc_167874cute1_E)
_ZN40_INTERNAL_34fd631c_4_k_cu_722cd7dc_167874cute1_E:
	.zero		1
	.type		_ZN40_INTERNAL_34fd631c_4_k_cu_722cd7dc_167874cuda3std3__45__cpo6cbeginE,@object
	.size		_ZN40_INTERNAL_34fd631c_4_k_cu_722cd7dc_167874cuda3std3__45__cpo6cbeginE,(_ZN40_INTERNAL_34fd631c_4_k_cu_722cd7dc_167874cuda3std3__48in_placeE - _ZN40_INTERNAL_34fd631c_4_k_cu_722cd7dc_167874cuda3std3__45__cpo6cbeginE)
_ZN40_INTERNAL_34fd631c_4_k_cu_722cd7dc_167874cuda3std3__45__cpo6cbeginE:
	.zero		1
	.type		_ZN40_INTERNAL_34fd631c_4_k_cu_722cd7dc_167874cuda3std3__48in_placeE,@object
	.size		_ZN40_INTERNAL_34fd631c_4_k_cu_722cd7dc_167874cuda3std3__48in_placeE,(_ZN40_INTERNAL_34fd631c_4_k_cu_722cd7dc_167874cuda3std6ranges3__45__cpo9iter_moveE - _ZN40_INTERNAL_34fd631c_4_k_cu_722cd7dc_167874cuda3std3__48in_placeE)
_ZN40_INTERNAL_34fd631c_4_k_cu_722cd7dc_167874cuda3std3__48in_placeE:
	.zero		1
	.type		_ZN40_INTERNAL_34fd631c_4_k_cu_722cd7dc_167874cuda3std6ranges3__45__cpo9iter_moveE,@object
	.size		_ZN40_INTERNAL_34fd631c_4_k_cu_722cd7dc_167874cuda3std6ranges3__45__cpo9iter_moveE,(_ZN40_INTERNAL_34fd631c_4_k_cu_722cd7dc_167874cuda3std3__45__cpo5beginE - _ZN40_INTERNAL_34fd631c_4_k_cu_722cd7dc_167874cuda3std6ranges3__45__cpo9iter_moveE)
_ZN40_INTERNAL_34fd631c_4_k_cu_722cd7dc_167874cuda3std6ranges3__45__cpo9iter_moveE:
	.zero		1
	.type		_ZN40_INTERNAL_34fd631c_4_k_cu_722cd7dc_167874cuda3std3__45__cpo5beginE,@object
	.size		_ZN40_INTERNAL_34fd631c_4_k_cu_722cd7dc_167874cuda3std3__45__cpo5beginE,(_ZN40_INTERNAL_34fd631c_4_k_cu_722cd7dc_167874cuda3std3__442_GLOBAL__N__34fd631c_4_k_cu_722cd7dc_167876ignoreE - _ZN40_INTERNAL_34fd631c_4_k_cu_722cd7dc_167874cuda3std3__45__cpo5beginE)
_ZN40_INTERNAL_34fd631c_4_k_cu_722cd7dc_167874cuda3std3__45__cpo5beginE:
	.zero		1
	.type		_ZN40_INTERNAL_34fd631c_4_k_cu_722cd7dc_167874cuda3std3__442_GLOBAL__N__34fd631c_4_k_cu_722cd7dc_167876ignoreE,@object
	.size		_ZN40_INTERNAL_34fd631c_4_k_cu_722cd7dc_167874cuda3std3__442_GLOBAL__N__34fd631c_4_k_cu_722cd7dc_167876ignoreE,(_ZN40_INTERNAL_34fd631c_4_k_cu_722cd7dc_167874cute7productE - _ZN40_INTERNAL_34fd631c_4_k_cu_722cd7dc_167874cuda3std3__442_GLOBAL__N__34fd631c_4_k_cu_722cd7dc_167876ignoreE)
_ZN40_INTERNAL_34fd631c_4_k_cu_722cd7dc_167874cuda3std3__442_GLOBAL__N__34fd631c_4_k_cu_722cd7dc_167876ignoreE:
	.zero		1
	.type		_ZN40_INTERNAL_34fd631c_4_k_cu_722cd7dc_167874cute7productE,@object
	.size		_ZN40_INTERNAL_34fd631c_4_k_cu_722cd7dc_167874cute7productE,(_ZN40_INTERNAL_34fd631c_4_k_cu_722cd7dc_167874cuda3std3__45__cpo3endE - _ZN40_INTERNAL_34fd631c_4_k_cu_722cd7dc_167874cute7productE)
_ZN40_INTERNAL_34fd631c_4_k_cu_722cd7dc_167874cute7productE:
	.zero		1
	.type		_ZN40_INTERNAL_34fd631c_4_k_cu_722cd7dc_167874cuda3std3__45__cpo3endE,@object
	.size		_ZN40_INTERNAL_34fd631c_4_k_cu_722cd7dc_167874cuda3std3__45__cpo3endE,(_ZN40_INTERNAL_34fd631c_4_k_cu_722cd7dc_167874cuda3std3__419piecewise_constructE - _ZN40_INTERNAL_34fd631c_4_k_cu_722cd7dc_167874cuda3std3__45__cpo3endE)
_ZN40_INTERNAL_34fd631c_4_k_cu_722cd7dc_167874cuda3std3__45__cpo3endE:
	.zero		1
	.type		_ZN40_INTERNAL_34fd631c_4_k_cu_722cd7dc_167874cuda3std3__419piecewise_constructE,@object
	.size		_ZN40_INTERNAL_34fd631c_4_k_cu_722cd7dc_167874cuda3std3__419piecewise_constructE,(_ZN40_INTERNAL_34fd631c_4_k_cu_722cd7dc_167874cuda3std3__45__cpo4cendE - _ZN40_INTERNAL_34fd631c_4_k_cu_722cd7dc_167874cuda3std3__419piecewise_constructE)
_ZN40_INTERNAL_34fd631c_4_k_cu_722cd7dc_167874cuda3std3__419piecewise_constructE:
	.zero		1
	.type		_ZN40_INTERNAL_34fd631c_4_k_cu_722cd7dc_167874cuda3std3__45__cpo4cendE,@object
	.size		_ZN40_INTERNAL_34fd631c_4_k_cu_722cd7dc_167874cuda3std3__45__cpo4cendE,(_ZN40_INTERNAL_34fd631c_4_k_cu_722cd7dc_167874cuda3std6ranges3__45__cpo4swapE - _ZN40_INTERNAL_34fd631c_4_k_cu_722cd7dc_167874cuda3std3__45__cpo4cendE)
_ZN40_INTERNAL_34fd631c_4_k_cu_722cd7dc_167874cuda3std3__45__cpo4cendE:
	.zero		1
	.type		_ZN40_INTERNAL_34fd631c_4_k_cu_722cd7dc_167874cuda3std6ranges3__45__cpo4swapE,@object
	.size		_ZN40_INTERNAL_34fd631c_4_k_cu_722cd7dc_167874cuda3std6ranges3__45__cpo4swapE,(.L_10 - _ZN40_INTERNAL_34fd631c_4_k_cu_722cd7dc_167874cuda3std6ranges3__45__cpo4swapE)
_ZN40_INTERNAL_34fd631c_4_k_cu_722cd7dc_167874cuda3std6ranges3__45__cpo4swapE:
	.zero		1
.L_10:


//--------------------- .nv.constant0._ZN7cutlass13device_kernelINS_4gemm6kernel13GemmUniversalIN4cute5tupleIJiiiiEEENS1_10collective13CollectiveMmaINS1_35MainloopSm100TmaUmmaWarpSpecializedILi10ELi2ELi4ENS5_IJNS4_1CILi2EEENSA_ILi1EEESC_EEEEENS5_IJNSA_ILi128EEENSA_ILi32EEESF_EEENS_10bfloat16_tENS5_IJlSC_lEEESI_SJ_NS4_8TiledMMAINS4_8MMA_AtomIJNS4_26SM100_MMA_F16BF16_2x1SM_SSISI_SI_fLi128ELi32ELNS4_4UMMA5MajorE0ELSO_0ELNSN_7ScaleInE0ELSP_0EEEEEENS4_6LayoutINS5_IJSC_SC_SC_EEENS5_IJNSA_ILi0EEESU_SU_EEEEENS5_IJNS4_10UnderscoreESX_SX_EEEEENS4_18SM100_TMA_2SM_LOADENS4_14ComposedLayoutINS4_7SwizzleILi3ELi4ELi3EEENS4_18smem_ptr_flag_bitsILi16EEENSS_INS5_IJNSA_ILi8EEENSA_ILi64EEEEEENS5_IJS17_SC_EEEEEEEvNS4_8identityES10_S1B_vS1C_EENS_8epilogue10collective18CollectiveEpilogueINS1E_23Sm100TmaWarpSpecializedILi2ELi1ELi16ELb1ELb0EEEJNS5_IJS17_SG_SF_EEENS5_IJNSS_IS17_SC_EENSS_ISG_SC_EEEEESI_SJ_SI_SJ_NS1E_6fusion15FusionCallbacksIS1I_NS1N_17LinearCombinationISI_fSI_fLNS_15FloatRoundStyleE2EEES1J_S1M_JEEENS4_5SM1004TMEM4LOAD26SM100_TMEM_LOAD_32dp32b16xENS4_13SM90_TMA_LOADENS11_INS12_ILi2ELi4ELi3EEES15_NSS_INS5_IJS16_SG_EEENS5_IJSG_SC_EEEEEEENS4_39AutoVectorizingCopyWithAssumedAlignmentILi128EEENS4_14SM90_TMA_STOREES22_S24_S24_EEEvvEEEEvNT_6ParamsE --------------------------
	.section	.nv.constant0._ZN7cutlass13device_kernelINS_4gemm6kernel13GemmUniversalIN4cute5tupleIJiiiiEEENS1_10collective13CollectiveMmaINS1_35MainloopSm100TmaUmmaWarpSpecializedILi10ELi2ELi4ENS5_IJNS4_1CILi2EEENSA_ILi1EEESC_EEEEENS5_IJNSA_ILi128EEENSA_ILi32EEESF_EEENS_10bfloat16_tENS5_IJlSC_lEEESI_SJ_NS4_8TiledMMAINS4_8MMA_AtomIJNS4_26SM100_MMA_F16BF16_2x1SM_SSISI_SI_fLi128ELi32ELNS4_4UMMA5MajorE0ELSO_0ELNSN_7ScaleInE0ELSP_0EEEEEENS4_6LayoutINS5_IJSC_SC_SC_EEENS5_IJNSA_ILi0EEESU_SU_EEEEENS5_IJNS4_10UnderscoreESX_SX_EEEEENS4_18SM100_TMA_2SM_LOADENS4_14ComposedLayoutINS4_7SwizzleILi3ELi4ELi3EEENS4_18smem_ptr_flag_bitsILi16EEENSS_INS5_IJNSA_ILi8EEENSA_ILi64EEEEEENS5_IJS17_SC_EEEEEEEvNS4_8identityES10_S1B_vS1C_EENS_8epilogue10collective18CollectiveEpilogueINS1E_23Sm100TmaWarpSpecializedILi2ELi1ELi16ELb1ELb0EEEJNS5_IJS17_SG_SF_EEENS5_IJNSS_IS17_SC_EENSS_ISG_SC_EEEEESI_SJ_SI_SJ_NS1E_6fusion15FusionCallbacksIS1I_NS1N_17LinearCombinationISI_fSI_fLNS_15FloatRoundStyleE2EEES1J_S1M_JEEENS4_5SM1004TMEM4LOAD26SM100_TMEM_LOAD_32dp32b16xENS4_13SM90_TMA_LOADENS11_INS12_ILi2ELi4ELi3EEES15_NSS_INS5_IJS16_SG_EEENS5_IJSG_SC_EEEEEEENS4_39AutoVectorizingCopyWithAssumedAlignmentILi128EEENS4_14SM90_TMA_STOREES22_S24_S24_EEEvvEEEEvNT_6ParamsE,"a",@progbits
	.sectionflags	@""
	.align	4
.nv.constant0._ZN7cutlass13device_kernelINS_4gemm6kernel13GemmUniversalIN4cute5tupleIJiiiiEEENS1_10collective13CollectiveMmaINS1_35MainloopSm100TmaUmmaWarpSpecializedILi10ELi2ELi4ENS5_IJNS4_1CILi2EEENSA_ILi1EEESC_EEEEENS5_IJNSA_ILi128EEENSA_ILi32EEESF_EEENS_10bfloat16_tENS5_IJlSC_lEEESI_SJ_NS4_8TiledMMAINS4_8MMA_AtomIJNS4_26SM100_MMA_F16BF16_2x1SM_SSISI_SI_fLi128ELi32ELNS4_4UMMA5MajorE0ELSO_0ELNSN_7ScaleInE0ELSP_0EEEEEENS4_6LayoutINS5_IJSC_SC_SC_EEENS5_IJNSA_ILi0EEESU_SU_EEEEENS5_IJNS4_10UnderscoreESX_SX_EEEEENS4_18SM100_TMA_2SM_LOADENS4_14ComposedLayoutINS4_7SwizzleILi3ELi4ELi3EEENS4_18smem_ptr_flag_bitsILi16EEENSS_INS5_IJNSA_ILi8EEENSA_ILi64EEEEEENS5_IJS17_SC_EEEEEEEvNS4_8identityES10_S1B_vS1C_EENS_8epilogue10collective18CollectiveEpilogueINS1E_23Sm100TmaWarpSpecializedILi2ELi1ELi16ELb1ELb0EEEJNS5_IJS17_SG_SF_EEENS5_IJNSS_IS17_SC_EENSS_ISG_SC_EEEEESI_SJ_SI_SJ_NS1E_6fusion15FusionCallbacksIS1I_NS1N_17LinearCombinationISI_fSI_fLNS_15FloatRoundStyleE2EEES1J_S1M_JEEENS4_5SM1004TMEM4LOAD26SM100_TMEM_LOAD_32dp32b16xENS4_13SM90_TMA_LOADENS11_INS12_ILi2ELi4ELi3EEES15_NSS_INS5_IJS16_SG_EEENS5_IJSG_SC_EEEEEEENS4_39AutoVectorizingCopyWithAssumedAlignmentILi128EEENS4_14SM90_TMA_STOREES22_S24_S24_EEEvvEEEEvNT_6ParamsE:
	.zero		2944


//--------------------- SYMBOLS --------------------------

	.type		.nv.reservedSmem.offset0,@object
	.size		.nv.reservedSmem.offset0,0x4
	.type		.nv.reservedSmem.cap,@object
	.size		.nv.reservedSmem.cap,0x4
	.type		__assertfail,@function
